	.target	sm_90a

	.elftype	@"ET_EXEC"


//--------------------- .note.nv.tkinfo           --------------------------
	.section	.note.nv.tkinfo,"",@"SHT_NOTE"
	.sectionflags	@"SHF_NOTE_NV_TKINFO"
	.tkinfo
        /*0018*/ 	.word	0x00000002
        /*0030*/ 	.string	""
        /*0030*/ 	.string	"ptxas"
        /*0030*/ 	.string	"Cuda compilation tools, release 13.0, V13.0.88"
        /*0030*/ 	.string	"Build cuda_13.0.r13.0/compiler.36424714_0"
        /*0030*/ 	.string	"-arch sm_90a -m 64 "



//--------------------- .note.nv.cuinfo           --------------------------
	.section	.note.nv.cuinfo,"",@"SHT_NOTE"
	.sectionflags	@"SHF_NOTE_NV_CUINFO"
        /*0018*/ 	.short	0x0002
        /*001a*/ 	.short	0x005a
        /*001c*/ 	.short	0x0082
	.zero		2


//--------------------- .nv.info                  --------------------------
	.section	.nv.info,"",@"SHT_CUDA_INFO"
	.align	4


	//----- nvinfo : EIATTR_REGCOUNT
	.align		4
        /*0000*/ 	.byte	0x04, 0x2f
        /*0002*/ 	.short	(.L_12 - .L_11)
	.align		4
.L_11:
        /*0004*/ 	.word	index@(_ZN7cutlass13device_kernelINS_4gemm6kernel13GemmUniversalIN4cute5tupleIJiiiiEEENS1_10collective13CollectiveMmaINS1_37MainloopSm90TmaGmmaWarpSpecializedFP8ILi4ENS5_IJNS4_1CILi2EEENSA_ILi1EEESC_EEENS1_35KernelTmaWarpSpecializedCooperativeEEENS5_IJNSA_ILi128EEENSA_ILi256EEENSA_ILi64EEEEEENS_12float_e5m2_tENS5_IJlSC_lEEESK_SL_NS4_8TiledMMAINS4_8MMA_AtomIJNS4_4SM904GMMA31MMA_64x256x32_F32E5M2E5M2_SS_TNILNSP_7ScaleInE1ELSR_1EEEEEENS4_6LayoutISD_NS5_IJSC_NSA_ILi0EEESV_EEEEENS5_IJNS4_10UnderscoreESY_SY_EEEEENS4_13SM90_TMA_LOADENS4_14ComposedLayoutINS4_7SwizzleILi2ELi4ELi3EEENS4_18smem_ptr_flag_bitsILi8EEENSU_INS5_IJNSA_ILi8EEESI_EEENS5_IJSI_SC_EEEEEEEvNS4_8identityENS4_23SM90_TMA_LOAD_MULTICASTES1B_vS1C_EENS_8epilogue10collective6detail29Sm90TmaWarpSpecializedAdapterINS1G_15DefaultEpilogueISK_SL_SL_NS1F_6thread17LinearCombinationISK_Li1EffLNS1K_9ScaleType4KindE0ELNS_15FloatRoundStyleE2ESK_EENS1_15EpilogueDefaultEEEEEvvEEEEvNT_6ParamsE)
        /*0008*/ 	.word	0x000000a8


	//----- nvinfo : EIATTR_FRAME_SIZE
	.align		4
.L_12:
        /*000c*/ 	.byte	0x04, 0x11
        /*000e*/ 	.short	(.L_14 - .L_13)
	.align		4
.L_13:
        /*0010*/ 	.word	index@(_ZN7cutlass13device_kernelINS_4gemm6kernel13GemmUniversalIN4cute5tupleIJiiiiEEENS1_10collective13CollectiveMmaINS1_37MainloopSm90TmaGmmaWarpSpecializedFP8ILi4ENS5_IJNS4_1CILi2EEENSA_ILi1EEESC_EEENS1_35KernelTmaWarpSpecializedCooperativeEEENS5_IJNSA_ILi128EEENSA_ILi256EEENSA_ILi64EEEEEENS_12float_e5m2_tENS5_IJlSC_lEEESK_SL_NS4_8TiledMMAINS4_8MMA_AtomIJNS4_4SM904GMMA31MMA_64x256x32_F32E5M2E5M2_SS_TNILNSP_7ScaleInE1ELSR_1EEEEEENS4_6LayoutISD_NS5_IJSC_NSA_ILi0EEESV_EEEEENS5_IJNS4_10UnderscoreESY_SY_EEEEENS4_13SM90_TMA_LOADENS4_14ComposedLayoutINS4_7SwizzleILi2ELi4ELi3EEENS4_18smem_ptr_flag_bitsILi8EEENSU_INS5_IJNSA_ILi8EEESI_EEENS5_IJSI_SC_EEEEEEEvNS4_8identityENS4_23SM90_TMA_LOAD_MULTICASTES1B_vS1C_EENS_8epilogue10collective6detail29Sm90TmaWarpSpecializedAdapterINS1G_15DefaultEpilogueISK_SL_SL_NS1F_6thread17LinearCombinationISK_Li1EffLNS1K_9ScaleType4KindE0ELNS_15FloatRoundStyleE2ESK_EENS1_15EpilogueDefaultEEEEEvvEEEEvNT_6ParamsE)
        /*0014*/ 	.word	0x00000108


	//----- nvinfo : EIATTR_MIN_STACK_SIZE
	.align		4
.L_14:
        /*0018*/ 	.byte	0x04, 0x12
        /*001a*/ 	.short	(.L_16 - .L_15)
	.align		4
.L_15:
        /*001c*/ 	.word	index@(_ZN7cutlass13device_kernelINS_4gemm6kernel13GemmUniversalIN4cute5tupleIJiiiiEEENS1_10collective13CollectiveMmaINS1_37MainloopSm90TmaGmmaWarpSpecializedFP8ILi4ENS5_IJNS4_1CILi2EEENSA_ILi1EEESC_EEENS1_35KernelTmaWarpSpecializedCooperativeEEENS5_IJNSA_ILi128EEENSA_ILi256EEENSA_ILi64EEEEEENS_12float_e5m2_tENS5_IJlSC_lEEESK_SL_NS4_8TiledMMAINS4_8MMA_AtomIJNS4_4SM904GMMA31MMA_64x256x32_F32E5M2E5M2_SS_TNILNSP_7ScaleInE1ELSR_1EEEEEENS4_6LayoutISD_NS5_IJSC_NSA_ILi0EEESV_EEEEENS5_IJNS4_10UnderscoreESY_SY_EEEEENS4_13SM90_TMA_LOADENS4_14ComposedLayoutINS4_7SwizzleILi2ELi4ELi3EEENS4_18smem_ptr_flag_bitsILi8EEENSU_INS5_IJNSA_ILi8EEESI_EEENS5_IJSI_SC_EEEEEEEvNS4_8identityENS4_23SM90_TMA_LOAD_MULTICASTES1B_vS1C_EENS_8epilogue10collective6detail29Sm90TmaWarpSpecializedAdapterINS1G_15DefaultEpilogueISK_SL_SL_NS1F_6thread17LinearCombinationISK_Li1EffLNS1K_9ScaleType4KindE0ELNS_15FloatRoundStyleE2ESK_EENS1_15EpilogueDefaultEEEEEvvEEEEvNT_6ParamsE)
        /*0020*/ 	.word	0x00000108
.L_16:


//--------------------- .nv.compat                --------------------------
	.section	.nv.compat,"",@"SHT_CUDA_COMPAT_INFO"
	.align	4
        /*0000*/ 	.byte	0x02, 0x09, 0x01, 0x00, 0x02, 0x02, 0x04, 0x00, 0x02, 0x05, 0x05, 0x00, 0x03, 0x07, 0x01, 0x01
        /*0010*/ 	.byte	0x02, 0x03, 0x01, 0x00, 0x02, 0x06, 0x01, 0x00, 0x04, 0x0b, 0x08, 0x00, 0x00, 0x00, 0x00, 0x00
        /*0020*/ 	.byte	0x00, 0x00, 0x00, 0x00


//--------------------- .nv.info._ZN7cutlass13device_kernelINS_4gemm6kernel13GemmUniversalIN4cute5tupleIJiiiiEEENS1_10collective13CollectiveMmaINS1_37MainloopSm90TmaGmmaWarpSpecializedFP8ILi4ENS5_IJNS4_1CILi2EEENSA_ILi1EEESC_EEENS1_35KernelTmaWarpSpecializedCooperativeEEENS5_IJNSA_ILi128EEENSA_ILi256EEENSA_ILi64EEEEEENS_12float_e5m2_tENS5_IJlSC_lEEESK_SL_NS4_8TiledMMAINS4_8MMA_AtomIJNS4_4SM904GMMA31MMA_64x256x32_F32E5M2E5M2_SS_TNILNSP_7ScaleInE1ELSR_1EEEEEENS4_6LayoutISD_NS5_IJSC_NSA_ILi0EEESV_EEEEENS5_IJNS4_10UnderscoreESY_SY_EEEEENS4_13SM90_TMA_LOADENS4_14ComposedLayoutINS4_7SwizzleILi2ELi4ELi3EEENS4_18smem_ptr_flag_bitsILi8EEENSU_INS5_IJNSA_ILi8EEESI_EEENS5_IJSI_SC_EEEEEEEvNS4_8identityENS4_23SM90_TMA_LOAD_MULTICASTES1B_vS1C_EENS_8epilogue10collective6detail29Sm90TmaWarpSpecializedAdapterINS1G_15DefaultEpilogueISK_SL_SL_NS1F_6thread17LinearCombinationISK_Li1EffLNS1K_9ScaleType4KindE0ELNS_15FloatRoundStyleE2ESK_EENS1_15EpilogueDefaultEEEEEvvEEEEvNT_6ParamsE --------------------------
	.section	.nv.info._ZN7cutlass13device_kernelINS_4gemm6kernel13GemmUniversalIN4cute5tupleIJiiiiEEENS1_10collective13CollectiveMmaINS1_37MainloopSm90TmaGmmaWarpSpecializedFP8ILi4ENS5_IJNS4_1CILi2EEENSA_ILi1EEESC_EEENS1_35KernelTmaWarpSpecializedCooperativeEEENS5_IJNSA_ILi128EEENSA_ILi256EEENSA_ILi64EEEEEENS_12float_e5m2_tENS5_IJlSC_lEEESK_SL_NS4_8TiledMMAINS4_8MMA_AtomIJNS4_4SM904GMMA31MMA_64x256x32_F32E5M2E5M2_SS_TNILNSP_7ScaleInE1ELSR_1EEEEEENS4_6LayoutISD_NS5_IJSC_NSA_ILi0EEESV_EEEEENS5_IJNS4_10UnderscoreESY_SY_EEEEENS4_13SM90_TMA_LOADENS4_14ComposedLayoutINS4_7SwizzleILi2ELi4ELi3EEENS4_18smem_ptr_flag_bitsILi8EEENSU_INS5_IJNSA_ILi8EEESI_EEENS5_IJSI_SC_EEEEEEEvNS4_8identityENS4_23SM90_TMA_LOAD_MULTICASTES1B_vS1C_EENS_8epilogue10collective6detail29Sm90TmaWarpSpecializedAdapterINS1G_15DefaultEpilogueISK_SL_SL_NS1F_6thread17LinearCombinationISK_Li1EffLNS1K_9ScaleType4KindE0ELNS_15FloatRoundStyleE2ESK_EENS1_15EpilogueDefaultEEEEEvvEEEEvNT_6ParamsE,"",@"SHT_CUDA_INFO"
	.sectionflags	@""
	.align	4


	//----- nvinfo : EIATTR_CUDA_API_VERSION
	.align		4
        /*0000*/ 	.byte	0x04, 0x37
        /*0002*/ 	.short	(.L_18 - .L_17)
.L_17:
        /*0004*/ 	.word	0x00000082


	//----- nvinfo : EIATTR_KPARAM_INFO
	.align		4
.L_18:
        /*0008*/ 	.byte	0x04, 0x17
        /*000a*/ 	.short	(.L_20 - .L_19)
.L_19:
        /*000c*/ 	.word	0x00000000
        /*0010*/ 	.short	0x0000
        /*0012*/ 	.short	0x0070
        /*0014*/ 	.byte	0x00, 0xf0, 0x01, 0x10


	//----- nvinfo : EIATTR_SPARSE_MMA_MASK
	.align		4
.L_20:
        /*0018*/ 	.byte	0x03, 0x50
        /*001a*/ 	.short	0x0000


	//----- nvinfo : EIATTR_MAXREG_COUNT
	.align		4
        /*001c*/ 	.byte	0x03, 0x1b
        /*001e*/ 	.short	0x00a8


	//----- nvinfo : EIATTR_NUM_BARRIERS
	.align		4
        /*0020*/ 	.byte	0x02, 0x4c
        /*0022*/ 	.byte	0x01
	.zero		1


	//----- nvinfo : EIATTR_ANNOTATIONS
	.align		4
        /*0024*/ 	.byte	0x04, 0x55
        /*0026*/ 	.short	(.L_22 - .L_21)


	//   ....[0]....
.L_21:
        /*0028*/ 	.word	0x00000001
        /*002c*/ 	.byte	0x10, 0x07, 0x00, 0x00, 0x01, 0x00, 0x00, 0x00, 0x00, 0x08, 0x00, 0x00, 0x01, 0x00, 0x00, 0x00
        /* <DEDUP_REMOVED lines=199> */
        /*0cac*/ 	.byte	0x70, 0x03, 0x01, 0x00


	//----- nvinfo : EIATTR_MERCURY_ISA_VERSION
	.align		4
.L_22:
        /*0cb0*/ 	.byte	0x03, 0x5f
        /*0cb2*/ 	.short	0x0101


	//----- nvinfo : EIATTR_INT_WARP_WIDE_INSTR_OFFSETS
	.align		4
        /*0cb4*/ 	.byte	0x04, 0x31
        /*0cb6*/ 	.short	(.L_24 - .L_23)


	//   ....[0]....
.L_23:
        /*0cb8*/ 	.word	0x00000550


	//   ....[1]....
        /*0cbc*/ 	.word	0x00000570


	//   ....[2]....
        /*0cc0*/ 	.word	0x000006e0


	//   ....[3]....
        /*0cc4*/ 	.word	0x00005290


	//----- nvinfo : EIATTR_COOP_GROUP_MASK_REGIDS
	.align		4
.L_24:
        /*0cc8*/ 	.byte	0x04, 0x29
        /*0cca*/ 	.short	(.L_26 - .L_25)


	//   ....[0]....
.L_25:
        /*0ccc*/ 	.word	0xffffffff


	//   ....[1]....
        /*0cd0*/ 	.word	0xffffffff


	//   ....[2]....
        /*0cd4*/ 	.word	0xffffffff


	//   ....[3]....
        /*0cd8*/ 	.word	0xffffffff


	//   ....[4]....
        /*0cdc*/ 	.word	0xffffffff


	//   ....[5]....
        /*0ce0*/ 	.word	0xffffffff


	//----- nvinfo : EIATTR_COOP_GROUP_INSTR_OFFSETS
	.align		4
.L_26:
        /*0ce4*/ 	.byte	0x04, 0x28
        /*0ce6*/ 	.short	(.L_28 - .L_27)


	//   ....[0]....
.L_27:
        /*0ce8*/ 	.word	0x00000070


	//   ....[1]....
        /*0cec*/ 	.word	0x00000080


	//   ....[2]....
        /*0cf0*/ 	.word	0x000001a0


	//   ....[3]....
        /*0cf4*/ 	.word	0x000003c0


	//   ....[4]....
        /*0cf8*/ 	.word	0x00000840


	//   ....[5]....
        /*0cfc*/ 	.word	0x000015c0


	//----- nvinfo : EIATTR_REG_RECONFIG
	.align		4
.L_28:
        /*0d00*/ 	.byte	0x01, 0x54
	.zero		2


	//----- nvinfo : EIATTR_MBARRIER_INSTR_OFFSETS
	.align		4
        /*0d04*/ 	.byte	0x04, 0x39
        /*0d06*/ 	.short	(.L_30 - .L_29)


	//   ....[0]....
.L_29:
        /*0d08*/ 	.word	0x00000320
        /*0d0c*/ 	.word	0x000000ff
        /*0d10*/ 	.word	0x00000000
        /*0d14*/ 	.short	0x0100
        /*0d16*/ 	.byte	0x09
	.zero		1


	//   ....[1]....
        /*0d18*/ 	.word	0x00000330
        /*0d1c*/ 	.word	0x000000ff
        /*0d20*/ 	.word	0x00000020
        /*0d24*/ 	.short	0x0100
        /*0d26*/ 	.byte	0x09
	.zero		1


	//   ....[2]....
        /*0d28*/ 	.word	0x00000340
        /*0d2c*/ 	.word	0x000000ff
        /*0d30*/ 	.word	0x00000008
        /*0d34*/ 	.short	0x0100
        /*0d36*/ 	.byte	0x09
	.zero		1


	//   ....[3]....
        /*0d38*/ 	.word	0x00000350
        /*0d3c*/ 	.word	0x000000ff
        /*0d40*/ 	.word	0x00000028
        /*0d44*/ 	.short	0x0100
        /*0d46*/ 	.byte	0x09
	.zero		1


	//   ....[4]....
        /*0d48*/ 	.word	0x00000360
        /*0d4c*/ 	.word	0x000000ff
        /*0d50*/ 	.word	0x00000010
        /*0d54*/ 	.short	0x0100
        /*0d56*/ 	.byte	0x09
	.zero		1


	//   ....[5]....
        /*0d58*/ 	.word	0x00000370
        /*0d5c*/ 	.word	0x000000ff
        /*0d60*/ 	.word	0x00000030
        /*0d64*/ 	.short	0x0100
        /*0d66*/ 	.byte	0x09
	.zero		1


	//   ....[6]....
        /*0d68*/ 	.word	0x00000380
        /*0d6c*/ 	.word	0x000000ff
        /*0d70*/ 	.word	0x00000018
        /*0d74*/ 	.short	0x0100
        /*0d76*/ 	.byte	0x09
	.zero		1


	//   ....[7]....
        /*0d78*/ 	.word	0x00000390
        /*0d7c*/ 	.word	0x000000ff
        /*0d80*/ 	.word	0x00000038
        /*0d84*/ 	.short	0x0100
        /*0d86*/ 	.byte	0x09
	.zero		1


	//   ....[8]....
        /*0d88*/ 	.word	0x00000770
        /*0d8c*/ 	.word	0x000000ff
        /*0d90*/ 	.word	0x00000050
        /*0d94*/ 	.short	0x0100
        /*0d96*/ 	.byte	0x06
	.zero		1


	//   ....[9]....
        /*0d98*/ 	.word	0x000007e0
        /*0d9c*/ 	.word	0x000000ff
        /*0da0*/ 	.word	0x00000058
        /*0da4*/ 	.short	0x0100
        /*0da6*/ 	.byte	0x06
	.zero		1


	//   ....[10]....
        /*0da8*/ 	.word	0x00001dd0
        /*0dac*/ 	.word	0x000000ff
        /*0db0*/ 	.word	0x00000000
        /*0db4*/ 	.short	0x010a
        /*0db6*/ 	.byte	0x06
	.zero		1


	//   ....[11]....
        /*0db8*/ 	.word	0x00001e10
        /*0dbc*/ 	.word	0x000000ff
        /*0dc0*/ 	.word	0x00000000
        /*0dc4*/ 	.short	0x010a
        /*0dc6*/ 	.byte	0x06
	.zero		1


	//   ....[12]....
        /*0dc8*/ 	.word	0x00003020
        /*0dcc*/ 	.word	0x000000ff
        /*0dd0*/ 	.word	0x00000000
        /*0dd4*/ 	.short	0x010a
        /*0dd6*/ 	.byte	0x09
	.zero		1


	//   ....[13]....
        /*0dd8*/ 	.word	0x00003060
        /*0ddc*/ 	.word	0x000000ff
        /*0de0*/ 	.word	0x00000000
        /*0de4*/ 	.short	0x010a
        /*0de6*/ 	.byte	0x09
	.zero		1


	//   ....[14]....
        /*0de8*/ 	.word	0x000040f0
        /*0dec*/ 	.word	0x000000e5
        /*0df0*/ 	.word	0x00000000
        /*0df4*/ 	.short	0x0101
        /*0df6*/ 	.byte	0x3f
	.zero		1


	//   ....[15]....
        /*0df8*/ 	.word	0x00005320
        /*0dfc*/ 	.word	0x00000018
        /*0e00*/ 	.word	0x00000000
        /*0e04*/ 	.short	0x0101
        /*0e06*/ 	.byte	0x3f
	.zero		1


	//   ....[16]....
        /*0e08*/ 	.word	0x0000f560
        /*0e0c*/ 	.word	0x00000005
        /*0e10*/ 	.word	0x00000020
        /*0e14*/ 	.short	0x010a
        /*0e16*/ 	.byte	0x3f
	.zero		1


	//   ....[17]....
        /*0e18*/ 	.word	0x0000f990
        /*0e1c*/ 	.word	0x00000002
        /*0e20*/ 	.word	0x00000058
        /*0e24*/ 	.short	0x0101
        /*0e26*/ 	.byte	0x3f
	.zero		1


	//   ....[18]....
        /*0e28*/ 	.word	0x000100c0
        /*0e2c*/ 	.word	0x00000005
        /*0e30*/ 	.word	0x00000000
        /*0e34*/ 	.short	0x010a
        /*0e36*/ 	.byte	0x3f
	.zero		1


	//   ....[19]....
        /*0e38*/ 	.word	0x00010140
        /*0e3c*/ 	.word	0x00000007
        /*0e40*/ 	.word	0x00000000
        /*0e44*/ 	.short	0x010a
        /*0e46*/ 	.byte	0x3f
	.zero		1


	//   ....[20]....
        /*0e48*/ 	.word	0x000101d0
        /*0e4c*/ 	.word	0x00000006
        /*0e50*/ 	.word	0x00000000
        /*0e54*/ 	.short	0x010a
        /*0e56*/ 	.byte	0x3f
	.zero		1


	//   ....[21]....
        /*0e58*/ 	.word	0x00010260
        /*0e5c*/ 	.word	0x00000003
        /*0e60*/ 	.word	0x00000000
        /*0e64*/ 	.short	0x010a
        /*0e66*/ 	.byte	0x3f
	.zero		1


	//   ....[22]....
        /*0e68*/ 	.word	0x000102d0
        /*0e6c*/ 	.word	0x00000003
        /*0e70*/ 	.word	0x00000000
        /*0e74*/ 	.short	0x010a
        /*0e76*/ 	.byte	0x3f
	.zero		1


	//   ....[23]....
        /*0e78*/ 	.word	0x00010340
        /*0e7c*/ 	.word	0x00000000
        /*0e80*/ 	.word	0x00000000
        /*0e84*/ 	.short	0x010a
        /*0e86*/ 	.byte	0x3f
	.zero		1


	//   ....[24]....
        /*0e88*/ 	.word	0x00010420
        /*0e8c*/ 	.word	0x00000005
        /*0e90*/ 	.word	0x00000020
        /*0e94*/ 	.short	0x010a
        /*0e96*/ 	.byte	0x3f
	.zero		1


	//   ....[25]....
        /*0e98*/ 	.word	0x000104f0
        /*0e9c*/ 	.word	0x00000005
        /*0ea0*/ 	.word	0x00000000
        /*0ea4*/ 	.short	0x010a
        /*0ea6*/ 	.byte	0x3f
	.zero		1


	//   ....[26]....
        /*0ea8*/ 	.word	0x00010540
        /*0eac*/ 	.word	0x00000007
        /*0eb0*/ 	.word	0x00000000
        /*0eb4*/ 	.short	0x010a
        /*0eb6*/ 	.byte	0x3f
	.zero		1


	//   ....[27]....
        /*0eb8*/ 	.word	0x00010590
        /*0ebc*/ 	.word	0x00000006
        /*0ec0*/ 	.word	0x00000000
        /*0ec4*/ 	.short	0x010a
        /*0ec6*/ 	.byte	0x3f
	.zero		1


	//----- nvinfo : EIATTR_NUM_MBARRIERS
	.align		4
.L_30:
        /*0ec8*/ 	.byte	0x03, 0x38
        /*0eca*/ 	.short	0x000a


	//----- nvinfo : EIATTR_EXIT_INSTR_OFFSETS
	.align		4
        /*0ecc*/ 	.byte	0x04, 0x1c
        /*0ece*/ 	.short	(.L_32 - .L_31)


	//   ....[0]....
.L_31:
        /*0ed0*/ 	.word	0x000009d0


	//   ....[1]....
        /*0ed4*/ 	.word	0x00001260


	//   ....[2]....
        /*0ed8*/ 	.word	0x0000ec40


	//   ....[3]....
        /*0edc*/ 	.word	0x0000f1d0


	//   ....[4]....
        /*0ee0*/ 	.word	0x000102b0


	//----- nvinfo : EIATTR_MAX_THREADS
	.align		4
.L_32:
        /*0ee4*/ 	.byte	0x04, 0x05
        /*0ee6*/ 	.short	(.L_34 - .L_33)
.L_33:
        /*0ee8*/ 	.word	0x00000180
        /*0eec*/ 	.word	0x00000001
        /*0ef0*/ 	.word	0x00000001


	//----- nvinfo : EIATTR_CRS_STACK_SIZE
	.align		4
.L_34:
        /*0ef4*/ 	.byte	0x04, 0x1e
        /*0ef6*/ 	.short	(.L_36 - .L_35)
.L_35:
        /*0ef8*/ 	.word	0x00000000


	//----- nvinfo : EIATTR_CBANK_PARAM_SIZE
	.align		4
.L_36:
        /*0efc*/ 	.byte	0x03, 0x19
        /*0efe*/ 	.short	0x0470


	//----- nvinfo : EIATTR_PARAM_CBANK
	.align		4
        /*0f00*/ 	.byte	0x04, 0x0a
        /*0f02*/ 	.short	(.L_38 - .L_37)
	.align		4
.L_37:
        /*0f04*/ 	.word	index@(.nv.constant0._ZN7cutlass13device_kernelINS_4gemm6kernel13GemmUniversalIN4cute5tupleIJiiiiEEENS1_10collective13CollectiveMmaINS1_37MainloopSm90TmaGmmaWarpSpecializedFP8ILi4ENS5_IJNS4_1CILi2EEENSA_ILi1EEESC_EEENS1_35KernelTmaWarpSpecializedCooperativeEEENS5_IJNSA_ILi128EEENSA_ILi256EEENSA_ILi64EEEEEENS_12float_e5m2_tENS5_IJlSC_lEEESK_SL_NS4_8TiledMMAINS4_8MMA_AtomIJNS4_4SM904GMMA31MMA_64x256x32_F32E5M2E5M2_SS_TNILNSP_7ScaleInE1ELSR_1EEEEEENS4_6LayoutISD_NS5_IJSC_NSA_ILi0EEESV_EEEEENS5_IJNS4_10UnderscoreESY_SY_EEEEENS4_13SM90_TMA_LOADENS4_14ComposedLayoutINS4_7SwizzleILi2ELi4ELi3EEENS4_18smem_ptr_flag_bitsILi8EEENSU_INS5_IJNSA_ILi8EEESI_EEENS5_IJSI_SC_EEEEEEEvNS4_8identityENS4_23SM90_TMA_LOAD_MULTICASTES1B_vS1C_EENS_8epilogue10collective6detail29Sm90TmaWarpSpecializedAdapterINS1G_15DefaultEpilogueISK_SL_SL_NS1F_6thread17LinearCombinationISK_Li1EffLNS1K_9ScaleType4KindE0ELNS_15FloatRoundStyleE2ESK_EENS1_15EpilogueDefaultEEEEEvvEEEEvNT_6ParamsE)
        /*0f08*/ 	.short	0x0210
        /*0f0a*/ 	.short	0x0470


	//----- nvinfo : EIATTR_SW_WAR
	.align		4
.L_38:
        /*0f0c*/ 	.byte	0x04, 0x36
        /*0f0e*/ 	.short	(.L_40 - .L_39)
.L_39:
        /*0f10*/ 	.word	0x00000008
.L_40:


//--------------------- .nv.callgraph             --------------------------
	.section	.nv.callgraph,"",@"SHT_CUDA_CALLGRAPH"
	.align	4
	.sectionentsize	8
	.align		4
        /*0000*/ 	.word	0x00000000
	.align		4
        /*0004*/ 	.word	0xffffffff
	.align		4
        /*0008*/ 	.word	0x00000000
	.align		4
        /*000c*/ 	.word	0xfffffffe
	.align		4
        /*0010*/ 	.word	0x00000000
	.align		4
        /*0014*/ 	.word	0xfffffffd
	.align		4
        /*0018*/ 	.word	0x00000000
	.align		4
        /*001c*/ 	.word	0xfffffffc


//--------------------- .nv.constant4             --------------------------
	.section	.nv.constant4,"a",@progbits
	.align	8
	.align		8
.nv.constant4:
        /*0000*/ 	.dword	_ZN39_INTERNAL_4e69b3a8_4_k_cu_dc0fb1da_53314cuda3std3__45__cpo5beginE
	.align		8
        /*0008*/ 	.dword	_ZN39_INTERNAL_4e69b3a8_4_k_cu_dc0fb1da_53314cuda3std3__45__cpo3endE
	.align		8
        /*0010*/ 	.dword	_ZN39_INTERNAL_4e69b3a8_4_k_cu_dc0fb1da_53314cuda3std3__45__cpo6cbeginE
	.align		8
        /*0018*/ 	.dword	_ZN39_INTERNAL_4e69b3a8_4_k_cu_dc0fb1da_53314cuda3std3__45__cpo4cendE
	.align		8
        /*0020*/ 	.dword	_ZN39_INTERNAL_4e69b3a8_4_k_cu_dc0fb1da_53314cuda3std3__441_GLOBAL__N__4e69b3a8_4_k_cu_dc0fb1da_53316ignoreE
	.align		8
        /*0028*/ 	.dword	_ZN39_INTERNAL_4e69b3a8_4_k_cu_dc0fb1da_53314cuda3std3__419piecewise_constructE
	.align		8
        /*0030*/ 	.dword	_ZN39_INTERNAL_4e69b3a8_4_k_cu_dc0fb1da_53314cuda3std3__48in_placeE
	.align		8
        /*0038*/ 	.dword	_ZN39_INTERNAL_4e69b3a8_4_k_cu_dc0fb1da_53314cuda3std6ranges3__45__cpo4swapE
	.align		8
        /*0040*/ 	.dword	_ZN39_INTERNAL_4e69b3a8_4_k_cu_dc0fb1da_53314cuda3std6ranges3__45__cpo9iter_moveE
	.align		8
        /*0048*/ 	.dword	_ZN39_INTERNAL_4e69b3a8_4_k_cu_dc0fb1da_53314cute7productE
	.align		8
        /*0050*/ 	.dword	_ZN39_INTERNAL_4e69b3a8_4_k_cu_dc0fb1da_53314cute1_E


//--------------------- .text._ZN7cutlass13device_kernelINS_4gemm6kernel13GemmUniversalIN4cute5tupleIJiiiiEEENS1_10collective13CollectiveMmaINS1_37MainloopSm90TmaGmmaWarpSpecializedFP8ILi4ENS5_IJNS4_1CILi2EEENSA_ILi1EEESC_EEENS1_35KernelTmaWarpSpecializedCooperativeEEENS5_IJNSA_ILi128EEENSA_ILi256EEENSA_ILi64EEEEEENS_12float_e5m2_tENS5_IJlSC_lEEESK_SL_NS4_8TiledMMAINS4_8MMA_AtomIJNS4_4SM904GMMA31MMA_64x256x32_F32E5M2E5M2_SS_TNILNSP_7ScaleInE1ELSR_1EEEEEENS4_6LayoutISD_NS5_IJSC_NSA_ILi0EEESV_EEEEENS5_IJNS4_10UnderscoreESY_SY_EEEEENS4_13SM90_TMA_LOADENS4_14ComposedLayoutINS4_7SwizzleILi2ELi4ELi3EEENS4_18smem_ptr_flag_bitsILi8EEENSU_INS5_IJNSA_ILi8EEESI_EEENS5_IJSI_SC_EEEEEEEvNS4_8identityENS4_23SM90_TMA_LOAD_MULTICASTES1B_vS1C_EENS_8epilogue10collective6detail29Sm90TmaWarpSpecializedAdapterINS1G_15DefaultEpilogueISK_SL_SL_NS1F_6thread17LinearCombinationISK_Li1EffLNS1K_9ScaleType4KindE0ELNS_15FloatRoundStyleE2ESK_EENS1_15EpilogueDefaultEEEEEvvEEEEvNT_6ParamsE --------------------------
	.section	.text._ZN7cutlass13device_kernelINS_4gemm6kernel13GemmUniversalIN4cute5tupleIJiiiiEEENS1_10collective13CollectiveMmaINS1_37MainloopSm90TmaGmmaWarpSpecializedFP8ILi4ENS5_IJNS4_1CILi2EEENSA_ILi1EEESC_EEENS1_35KernelTmaWarpSpecializedCooperativeEEENS5_IJNSA_ILi128EEENSA_ILi256EEENSA_ILi64EEEEEENS_12float_e5m2_tENS5_IJlSC_lEEESK_SL_NS4_8TiledMMAINS4_8MMA_AtomIJNS4_4SM904GMMA31MMA_64x256x32_F32E5M2E5M2_SS_TNILNSP_7ScaleInE1ELSR_1EEEEEENS4_6LayoutISD_NS5_IJSC_NSA_ILi0EEESV_EEEEENS5_IJNS4_10UnderscoreESY_SY_EEEEENS4_13SM90_TMA_LOADENS4_14ComposedLayoutINS4_7SwizzleILi2ELi4ELi3EEENS4_18smem_ptr_flag_bitsILi8EEENSU_INS5_IJNSA_ILi8EEESI_EEENS5_IJSI_SC_EEEEEEEvNS4_8identityENS4_23SM90_TMA_LOAD_MULTICASTES1B_vS1C_EENS_8epilogue10collective6detail29Sm90TmaWarpSpecializedAdapterINS1G_15DefaultEpilogueISK_SL_SL_NS1F_6thread17LinearCombinationISK_Li1EffLNS1K_9ScaleType4KindE0ELNS_15FloatRoundStyleE2ESK_EENS1_15EpilogueDefaultEEEEEvvEEEEvNT_6ParamsE,"ax",@progbits
	.align	128
.text._ZN7cutlass13device_kernelINS_4gemm6kernel13GemmUniversalIN4cute5tupleIJiiiiEEENS1_10collective13CollectiveMmaINS1_37MainloopSm90TmaGmmaWarpSpecializedFP8ILi4ENS5_IJNS4_1CILi2EEENSA_ILi1EEESC_EEENS1_35KernelTmaWarpSpecializedCooperativeEEENS5_IJNSA_ILi128EEENSA_ILi256EEENSA_ILi64EEEEEENS_12float_e5m2_tENS5_IJlSC_lEEESK_SL_NS4_8TiledMMAINS4_8MMA_AtomIJNS4_4SM904GMMA31MMA_64x256x32_F32E5M2E5M2_SS_TNILNSP_7ScaleInE1ELSR_1EEEEEENS4_6LayoutISD_NS5_IJSC_NSA_ILi0EEESV_EEEEENS5_IJNS4_10UnderscoreESY_SY_EEEEENS4_13SM90_TMA_LOADENS4_14ComposedLayoutINS4_7SwizzleILi2ELi4ELi3EEENS4_18smem_ptr_flag_bitsILi8EEENSU_INS5_IJNSA_ILi8EEESI_EEENS5_IJSI_SC_EEEEEEEvNS4_8identityENS4_23SM90_TMA_LOAD_MULTICASTES1B_vS1C_EENS_8epilogue10collective6detail29Sm90TmaWarpSpecializedAdapterINS1G_15DefaultEpilogueISK_SL_SL_NS1F_6thread17LinearCombinationISK_Li1EffLNS1K_9ScaleType4KindE0ELNS_15FloatRoundStyleE2ESK_EENS1_15EpilogueDefaultEEEEEvvEEEEvNT_6ParamsE:
        .type           _ZN7cutlass13device_kernelINS_4gemm6kernel13GemmUniversalIN4cute5tupleIJiiiiEEENS1_10collective13CollectiveMmaINS1_37MainloopSm90TmaGmmaWarpSpecializedFP8ILi4ENS5_IJNS4_1CILi2EEENSA_ILi1EEESC_EEENS1_35KernelTmaWarpSpecializedCooperativeEEENS5_IJNSA_ILi128EEENSA_ILi256EEENSA_ILi64EEEEEENS_12float_e5m2_tENS5_IJlSC_lEEESK_SL_NS4_8TiledMMAINS4_8MMA_AtomIJNS4_4SM904GMMA31MMA_64x256x32_F32E5M2E5M2_SS_TNILNSP_7ScaleInE1ELSR_1EEEEEENS4_6LayoutISD_NS5_IJSC_NSA_ILi0EEESV_EEEEENS5_IJNS4_10UnderscoreESY_SY_EEEEENS4_13SM90_TMA_LOADENS4_14ComposedLayoutINS4_7SwizzleILi2ELi4ELi3EEENS4_18smem_ptr_flag_bitsILi8EEENSU_INS5_IJNSA_ILi8EEESI_EEENS5_IJSI_SC_EEEEEEEvNS4_8identityENS4_23SM90_TMA_LOAD_MULTICASTES1B_vS1C_EENS_8epilogue10collective6detail29Sm90TmaWarpSpecializedAdapterINS1G_15DefaultEpilogueISK_SL_SL_NS1F_6thread17LinearCombinationISK_Li1EffLNS1K_9ScaleType4KindE0ELNS_15FloatRoundStyleE2ESK_EENS1_15EpilogueDefaultEEEEEvvEEEEvNT_6ParamsE,@function
        .size           _ZN7cutlass13device_kernelINS_4gemm6kernel13GemmUniversalIN4cute5tupleIJiiiiEEENS1_10collective13CollectiveMmaINS1_37MainloopSm90TmaGmmaWarpSpecializedFP8ILi4ENS5_IJNS4_1CILi2EEENSA_ILi1EEESC_EEENS1_35KernelTmaWarpSpecializedCooperativeEEENS5_IJNSA_ILi128EEENSA_ILi256EEENSA_ILi64EEEEEENS_12float_e5m2_tENS5_IJlSC_lEEESK_SL_NS4_8TiledMMAINS4_8MMA_AtomIJNS4_4SM904GMMA31MMA_64x256x32_F32E5M2E5M2_SS_TNILNSP_7ScaleInE1ELSR_1EEEEEENS4_6LayoutISD_NS5_IJSC_NSA_ILi0EEESV_EEEEENS5_IJNS4_10UnderscoreESY_SY_EEEEENS4_13SM90_TMA_LOADENS4_14ComposedLayoutINS4_7SwizzleILi2ELi4ELi3EEENS4_18smem_ptr_flag_bitsILi8EEENSU_INS5_IJNSA_ILi8EEESI_EEENS5_IJSI_SC_EEEEEEEvNS4_8identityENS4_23SM90_TMA_LOAD_MULTICASTES1B_vS1C_EENS_8epilogue10collective6detail29Sm90TmaWarpSpecializedAdapterINS1G_15DefaultEpilogueISK_SL_SL_NS1F_6thread17LinearCombinationISK_Li1EffLNS1K_9ScaleType4KindE0ELNS_15FloatRoundStyleE2ESK_EENS1_15EpilogueDefaultEEEEEvvEEEEvNT_6ParamsE,(.L_x_332 - _ZN7cutlass13device_kernelINS_4gemm6kernel13GemmUniversalIN4cute5tupleIJiiiiEEENS1_10collective13CollectiveMmaINS1_37MainloopSm90TmaGmmaWarpSpecializedFP8ILi4ENS5_IJNS4_1CILi2EEENSA_ILi1EEESC_EEENS1_35KernelTmaWarpSpecializedCooperativeEEENS5_IJNSA_ILi128EEENSA_ILi256EEENSA_ILi64EEEEEENS_12float_e5m2_tENS5_IJlSC_lEEESK_SL_NS4_8TiledMMAINS4_8MMA_AtomIJNS4_4SM904GMMA31MMA_64x256x32_F32E5M2E5M2_SS_TNILNSP_7ScaleInE1ELSR_1EEEEEENS4_6LayoutISD_NS5_IJSC_NSA_ILi0EEESV_EEEEENS5_IJNS4_10UnderscoreESY_SY_EEEEENS4_13SM90_TMA_LOADENS4_14ComposedLayoutINS4_7SwizzleILi2ELi4ELi3EEENS4_18smem_ptr_flag_bitsILi8EEENSU_INS5_IJNSA_ILi8EEESI_EEENS5_IJSI_SC_EEEEEEEvNS4_8identityENS4_23SM90_TMA_LOAD_MULTICASTES1B_vS1C_EENS_8epilogue10collective6detail29Sm90TmaWarpSpecializedAdapterINS1G_15DefaultEpilogueISK_SL_SL_NS1F_6thread17LinearCombinationISK_Li1EffLNS1K_9ScaleType4KindE0ELNS_15FloatRoundStyleE2ESK_EENS1_15EpilogueDefaultEEEEEvvEEEEvNT_6ParamsE)
        .other          _ZN7cutlass13device_kernelINS_4gemm6kernel13GemmUniversalIN4cute5tupleIJiiiiEEENS1_10collective13CollectiveMmaINS1_37MainloopSm90TmaGmmaWarpSpecializedFP8ILi4ENS5_IJNS4_1CILi2EEENSA_ILi1EEESC_EEENS1_35KernelTmaWarpSpecializedCooperativeEEENS5_IJNSA_ILi128EEENSA_ILi256EEENSA_ILi64EEEEEENS_12float_e5m2_tENS5_IJlSC_lEEESK_SL_NS4_8TiledMMAINS4_8MMA_AtomIJNS4_4SM904GMMA31MMA_64x256x32_F32E5M2E5M2_SS_TNILNSP_7ScaleInE1ELSR_1EEEEEENS4_6LayoutISD_NS5_IJSC_NSA_ILi0EEESV_EEEEENS5_IJNS4_10UnderscoreESY_SY_EEEEENS4_13SM90_TMA_LOADENS4_14ComposedLayoutINS4_7SwizzleILi2ELi4ELi3EEENS4_18smem_ptr_flag_bitsILi8EEENSU_INS5_IJNSA_ILi8EEESI_EEENS5_IJSI_SC_EEEEEEEvNS4_8identityENS4_23SM90_TMA_LOAD_MULTICASTES1B_vS1C_EENS_8epilogue10collective6detail29Sm90TmaWarpSpecializedAdapterINS1G_15DefaultEpilogueISK_SL_SL_NS1F_6thread17LinearCombinationISK_Li1EffLNS1K_9ScaleType4KindE0ELNS_15FloatRoundStyleE2ESK_EENS1_15EpilogueDefaultEEEEEvvEEEEvNT_6ParamsE,@"STO_CUDA_ENTRY STV_DEFAULT"
_ZN7cutlass13device_kernelINS_4gemm6kernel13GemmUniversalIN4cute5tupleIJiiiiEEENS1_10collective13CollectiveMmaINS1_37MainloopSm90TmaGmmaWarpSpecializedFP8ILi4ENS5_IJNS4_1CILi2EEENSA_ILi1EEESC_EEENS1_35KernelTmaWarpSpecializedCooperativeEEENS5_IJNSA_ILi128EEENSA_ILi256EEENSA_ILi64EEEEEENS_12float_e5m2_tENS5_IJlSC_lEEESK_SL_NS4_8TiledMMAINS4_8MMA_AtomIJNS4_4SM904GMMA31MMA_64x256x32_F32E5M2E5M2_SS_TNILNSP_7ScaleInE1ELSR_1EEEEEENS4_6LayoutISD_NS5_IJSC_NSA_ILi0EEESV_EEEEENS5_IJNS4_10UnderscoreESY_SY_EEEEENS4_13SM90_TMA_LOADENS4_14ComposedLayoutINS4_7SwizzleILi2ELi4ELi3EEENS4_18smem_ptr_flag_bitsILi8EEENSU_INS5_IJNSA_ILi8EEESI_EEENS5_IJSI_SC_EEEEEEEvNS4_8identityENS4_23SM90_TMA_LOAD_MULTICASTES1B_vS1C_EENS_8epilogue10collective6detail29Sm90TmaWarpSpecializedAdapterINS1G_15DefaultEpilogueISK_SL_SL_NS1F_6thread17LinearCombinationISK_Li1EffLNS1K_9ScaleType4KindE0ELNS_15FloatRoundStyleE2ESK_EENS1_15EpilogueDefaultEEEEEvvEEEEvNT_6ParamsE:
[----:B------:R-:W0:Y:S02]  /*0000*/  LDC R1, c[0x0][0x28] ;  /* 0x00000a00ff017b82 */ /* 0x000e240000000800 */
[----:B0-----:R-:W-:Y:S01]  /*0010*/  VIADD R1, R1, 0xfffffef8 ;  /* 0xfffffef801017836 */ /* 0x001fe20000000000 */
[----:B------:R-:W0:Y:S01]  /*0020*/  S2R R4, SR_TID.X ;  /* 0x0000000000047919 */ /* 0x000e220000002100 */
[----:B------:R-:W-:Y:S01]  /*0030*/  ELECT P0, URZ, PT ;  /* 0x00000000003f782f */ /* 0x000fe20003800000 */
[----:B------:R-:W-:Y:S01]  /*0040*/  BSSY B0, `(.L_x_0) ;  /* 0x0000015000007945 */ /* 0x000fe20003800000 */
[--C-:B0-----:R-:W-:Y:S02]  /*0050*/  SHF.R.U32.HI R0, RZ, 0x5, R4.reuse ;  /* 0x00000005ff007819 */ /* 0x101fe40000011604 */
[----:B------:R-:W-:-:S03]  /*0060*/  SHF.R.U32.HI R2, RZ, 0x7, R4 ;  /* 0x00000007ff027819 */ /* 0x000fc60000011604 */
[----:B------:R-:W0:Y:S04]  /*0070*/  SHFL.IDX PT, R3, R0, RZ, 0x1f ;  /* 0x00001fff00037589 */ /* 0x000e2800000e0000 */
[----:B------:R-:W1:Y:S01]  /*0080*/  SHFL.IDX PT, R2, R2, RZ, 0x1f ;  /* 0x00001fff02027589 */ /* 0x000e6200000e0000 */
[----:B0-----:R-:W-:Y:S02]  /*0090*/  R2UR UR4, R3 ;  /* 0x00000000030472ca */ /* 0x001fe400000e0000 */
[----:B-1----:R-:W-:-:S11]  /*00a0*/  R2UR UR6, R2 ;  /* 0x00000000020672ca */ /* 0x002fd600000e0000 */
[----:B------:R-:W-:Y:S02]  /*00b0*/  USHF.R.S32.HI UR5, URZ, 0x1f, UR4 ;  /* 0x0000001f3f057899 */ /* 0x000fe40008011404 */
[----:B------:R-:W-:Y:S02]  /*00c0*/  ISETP.NE.OR P0, PT, RZ, UR4, !P0 ;  /* 0x00000004ff007c0c */ /* 0x000fe4000c705670 */
[----:B------:R-:W-:-:S04]  /*00d0*/  ULEA.HI UR5, UR5, UR4, URZ, 0x2 ;  /* 0x0000000405057291 */ /* 0x000fc8000f8f103f */
[----:B------:R-:W-:-:S04]  /*00e0*/  ULOP3.LUT UR5, UR5, 0xfffffffc, URZ, 0xc0, !UPT ;  /* 0xfffffffc05057892 */ /* 0x000fc8000f8ec03f */
[----:B------:R-:W-:-:S03]  /*00f0*/  UIADD3 UR8, UR4, -UR5, URZ ;  /* 0x8000000504087290 */ /* 0x000fc6000fffe03f */
[----:B------:R-:W-:Y:S09]  /*0100*/  @P0 BRA `(.L_x_1) ;  /* 0x0000000000200947 */ /* 0x000ff20003800000 */
[----:B------:R-:W-:Y:S02]  /*0110*/  ULDC.64 UR4, c[0x0][0x198] ;  /* 0x0000660000047ab9 */ /* 0x000fe40000000a00 */
[----:B------:R-:W-:Y:S02]  /*0120*/  UIADD3 UR10, UP0, UR4, 0xf0, URZ ;  /* 0x000000f0040a7890 */ /* 0x000fe4000ff1e03f */
[----:B------:R-:W-:Y:S02]  /*0130*/  UIADD3 UR4, UP1, UR4, 0x1f0, URZ ;  /* 0x000001f004047890 */ /* 0x000fe4000ff3e03f */
[----:B------:R-:W-:Y:S02]  /*0140*/  UIADD3.X UR11, URZ, UR5, URZ, UP0, !UPT ;  /* 0x000000053f0b7290 */ /* 0x000fe400087fe43f */
[----:B------:R-:W-:-:S07]  /*0150*/  UIADD3.X UR5, URZ, UR5, URZ, UP1, !UPT ;  /* 0x000000053f057290 */ /* 0x000fce0008ffe43f */
[----:B------:R0:W-:Y:S02]  /*0160*/  UTMACCTL.PF [UR10] ;  /* 0x000000000a0079b9 */ /* 0x0001e40008040000 */
[----:B------:R0:W-:Y:S02]  /*0170*/  UTMACCTL.PF [UR4] ;  /* 0x00000000040079b9 */ /* 0x0001e40008040000 */
[----:B0-----:R-:W-:Y:S01]  /*0180*/  NOP ;  /* 0x0000000000007918 */ /* 0x001fe20000000000 */
.L_x_1:
[----:B------:R-:W-:Y:S05]  /*0190*/  BSYNC B0 ;  /* 0x0000000000007941 */ /* 0x000fea0003800000 */
.L_x_0:
[----:B------:R-:W0:Y:S01]  /*01a0*/  SHFL.IDX PT, R3, R0, RZ, 0x1f ;  /* 0x00001fff00037589 */ /* 0x000e2200000e0000 */
[----:B------:R-:W-:Y:S01]  /*01b0*/  UISETP.NE.AND UP0, UPT, UR8, 0x3, UPT ;  /* 0x000000030800788c */ /* 0x000fe2000bf05270 */
[----:B------:R-:W-:Y:S01]  /*01c0*/  ISETP.NE.AND P1, PT, RZ, UR6, PT ;  /* 0x00000006ff007c0c */ /* 0x000fe2000bf25270 */
[----:B------:R-:W-:Y:S02]  /*01d0*/  UIADD3 UR10, UR6, -0x1, URZ ;  /* 0xffffffff060a7890 */ /* 0x000fe4000fffe03f */
[----:B------:R-:W-:Y:S02]  /*01e0*/  UISETP.EQ.OR UP0, UPT, UR8, URZ, !UP0 ;  /* 0x0000003f0800728c */ /* 0x000fe4000c702670 */
[----:B------:R-:W-:Y:S02]  /*01f0*/  UISETP.GE.U32.AND UP1, UPT, UR10, 0x2, UPT ;  /* 0x000000020a00788c */ /* 0x000fe4000bf26070 */
[----:B------:R-:W-:-:S04]  /*0200*/  UISETP.EQ.AND UP0, UPT, UR6, URZ, UP0 ;  /* 0x0000003f0600728c */ /* 0x000fc80008702270 */
[----:B------:R-:W-:-:S04]  /*0210*/  USEL UR13, URZ, 0x1, !UP0 ;  /* 0x000000013f0d7887 */ /* 0x000fc8000c000000 */
[----:B------:R-:W-:Y:S01]  /*0220*/  USEL UR13, UR13, 0x2, UP1 ;  /* 0x000000020d0d7887 */ /* 0x000fe20008800000 */
[----:B0-----:R-:W-:-:S13]  /*0230*/  ISETP.NE.AND P0, PT, R3, RZ, PT ;  /* 0x000000ff0300720c */ /* 0x001fda0003f05270 */
[----:B------:R-:W-:Y:S05]  /*0240*/  @P0 BRA `(.L_x_2) ;  /* 0x0000000000580947 */ /* 0x000fea0003800000 */
[----:B------:R-:W0:Y:S01]  /*0250*/  S2UR UR9, SR_CgaCtaId ;  /* 0x00000000000979c3 */ /* 0x000e220000008800 */
[----:B------:R-:W-:Y:S01]  /*0260*/  UMOV UR4, 0x400 ;  /* 0x0000040000047882 */ /* 0x000fe20000000000 */
[----:B------:R-:W-:Y:S01]  /*0270*/  UMOV UR5, 0x1 ;  /* 0x0000000100057882 */ /* 0x000fe20000000000 */
[----:B------:R-:W-:Y:S01]  /*0280*/  UMOV UR6, 0x4 ;  /* 0x0000000400067882 */ /* 0x000fe20000000000 */
[----:B------:R-:W-:Y:S01]  /*0290*/  ELECT P0, URZ, PT ;  /* 0x00000000003f782f */ /* 0x000fe20003800000 */
[----:B------:R-:W-:-:S04]  /*02a0*/  UIADD3 UR6, -UR6, 0x100000, URZ ;  /* 0x0010000006067890 */ /* 0x000fc8000fffe13f */
[----:B------:R-:W-:Y:S02]  /*02b0*/  USHF.L.U32 UR7, UR6, 0xb, URZ ;  /* 0x0000000b06077899 */ /* 0x000fe4000800063f */
[----:B------:R-:W-:Y:S02]  /*02c0*/  USHF.L.U32 UR6, UR6, 0x1, URZ ;  /* 0x0000000106067899 */ /* 0x000fe4000800063f */
[----:B0-----:R-:W-:Y:S02]  /*02d0*/  ULEA UR9, UR9, UR4, 0x18 ;  /* 0x0000000409097291 */ /* 0x001fe4000f8ec03f */
[----:B------:R-:W-:-:S04]  /*02e0*/  UIADD3 UR4, -UR5, 0x100000, URZ ;  /* 0x0010000005047890 */ /* 0x000fc8000fffe13f */
[----:B------:R-:W-:Y:S02]  /*02f0*/  USHF.L.U32 UR5, UR4, 0xb, URZ ;  /* 0x0000000b04057899 */ /* 0x000fe4000800063f */
[----:B------:R-:W-:Y:S01]  /*0300*/  USHF.L.U32 UR4, UR4, 0x1, URZ ;  /* 0x0000000104047899 */ /* 0x000fe2000800063f */
[----:B------:R-:W0:Y:S11]  /*0310*/  FENCE.VIEW.ASYNC.S ;  /* 0x00000000000073c6 */ /* 0x000e360000000000 */
[----:B0-----:R0:W1:Y:S01]  /*0320*/  SYNCS.EXCH.64 URZ, [UR9], UR4 ;  /* 0x00000004093f75b2 */ /* 0x0010620008000100 */
[----:B------:R0:W2:Y:S01]  /*0330*/  SYNCS.EXCH.64 URZ, [UR9+0x20], UR6 ;  /* 0x00002006093f75b2 */ /* 0x0000a20008000100 */
[----:B------:R0:W3:Y:S01]  /*0340*/  SYNCS.EXCH.64 URZ, [UR9+0x8], UR4 ;  /* 0x00000804093f75b2 */ /* 0x0000e20008000100 */
[----:B------:R0:W4:Y:S01]  /*0350*/  SYNCS.EXCH.64 URZ, [UR9+0x28], UR6 ;  /* 0x00002806093f75b2 */ /* 0x0001220008000100 */
[----:B------:R0:W0:Y:S01]  /*0360*/  SYNCS.EXCH.64 URZ, [UR9+0x10], UR4 ;  /* 0x00001004093f75b2 */ /* 0x0000220008000100 */
[----:B------:R0:W0:Y:S01]  /*0370*/  SYNCS.EXCH.64 URZ, [UR9+0x30], UR6 ;  /* 0x00003006093f75b2 */ /* 0x0000220008000100 */
[----:B------:R0:W0:Y:S01]  /*0380*/  SYNCS.EXCH.64 URZ, [UR9+0x18], UR4 ;  /* 0x00001804093f75b2 */ /* 0x0000220008000100 */
[----:B------:R0:W0:Y:S01]  /*0390*/  SYNCS.EXCH.64 URZ, [UR9+0x38], UR6 ;  /* 0x00003806093f75b2 */ /* 0x0000220008000100 */
[----:B------:R-:W-:Y:S01]  /*03a0*/  NOP ;  /* 0x0000000000007918 */ /* 0x000fe20000000000 */
.L_x_2:
[----:B------:R-:W-:Y:S01]  /*03b0*/  SHF.R.S32.HI R2, RZ, 0x1f, R4 ;  /* 0x0000001fff027819 */ /* 0x000fe20000011404 */
[----:B------:R-:W5:Y:S01]  /*03c0*/  SHFL.IDX PT, R0, R0, RZ, 0x1f ;  /* 0x00001fff00007589 */ /* 0x000f6200000e0000 */
[----:B0-----:R-:W0:Y:S01]  /*03d0*/  S2UR UR9, SR_CTAID.X ;  /* 0x00000000000979c3 */ /* 0x001e220000002500 */
[----:B------:R-:W-:Y:S02]  /*03e0*/  ELECT P0, URZ, PT ;  /* 0x00000000003f782f */ /* 0x000fe40003800000 */
[----:B------:R-:W-:Y:S01]  /*03f0*/  LEA.HI R2, R2, R4, RZ, 0x7 ;  /* 0x0000000402027211 */ /* 0x000fe200078f38ff */
[----:B------:R-:W-:Y:S01]  /*0400*/  ULDC UR4, c[0x0][0x150] ;  /* 0x0000540000047ab9 */ /* 0x000fe20000000800 */
[----:B------:R-:W-:Y:S01]  /*0410*/  SHF.R.S32.HI R6, RZ, 0x1f, R3 ;  /* 0x0000001fff067819 */ /* 0x000fe20000011403 */
[----:B------:R-:W-:Y:S01]  /*0420*/  NOP ;  /* 0x0000000000007918 */ /* 0x000fe20000000000 */
[----:B------:R-:W-:Y:S01]  /*0430*/  LOP3.LUT R2, R2, 0xffffff80, RZ, 0xc0, !PT ;  /* 0xffffff8002027812 */ /* 0x000fe200078ec0ff */
[----:B------:R-:W-:Y:S01]  /*0440*/  NOP ;  /* 0x0000000000007918 */ /* 0x000fe20000000000 */
[----:B------:R-:W-:Y:S01]  /*0450*/  LEA.HI R6, R6, R3, RZ, 0x2 ;  /* 0x0000000306067211 */ /* 0x000fe200078f10ff */
[----:B------:R-:W1:Y:S02]  /*0460*/  LDC R8, c[0x0][0x144] ;  /* 0x00005100ff087b82 */ /* 0x000e640000000800 */
[----:B------:R-:W-:Y:S01]  /*0470*/  IMAD.IADD R4, R4, 0x1, -R2 ;  /* 0x0000000104047824 */ /* 0x000fe200078e0a02 */
[----:B------:R-:W-:Y:S01]  /*0480*/  LOP3.LUT R6, R6, 0x3ffffffc, RZ, 0xc0, !PT ;  /* 0x3ffffffc06067812 */ /* 0x000fe200078ec0ff */
[----:B------:R-:W2:Y:S03]  /*0490*/  S2R R2, SR_CTAID.Y ;  /* 0x0000000000027919 */ /* 0x000ea60000002600 */
[----:B------:R-:W-:Y:S01]  /*04a0*/  SHF.R.S32.HI R5, RZ, 0x1f, R4 ;  /* 0x0000001fff057819 */ /* 0x000fe20000011404 */
[----:B------:R-:W-:Y:S01]  /*04b0*/  IMAD.IADD R6, R3, 0x1, -R6 ;  /* 0x0000000103067824 */ /* 0x000fe200078e0a06 */
[----:B------:R-:W3:Y:S02]  /*04c0*/  LDC R11, c[0x0][0x148] ;  /* 0x00005200ff0b7b82 */ /* 0x000ee40000000800 */
[----:B------:R-:W-:-:S02]  /*04d0*/  LEA.HI R5, R5, R4, RZ, 0x3 ;  /* 0x0000000405057211 */ /* 0x000fc400078f18ff */
[----:B-----5:R-:W-:Y:S02]  /*04e0*/  ISETP.NE.OR P0, PT, R0, RZ, !P0 ;  /* 0x000000ff0000720c */ /* 0x020fe40004705670 */
[--C-:B------:R-:W-:Y:S02]  /*04f0*/  SHF.R.S32.HI R0, RZ, 0x3, R5.reuse ;  /* 0x00000003ff007819 */ /* 0x100fe40000011405 */
[----:B------:R-:W-:Y:S02]  /*0500*/  SHF.R.S32.HI R5, RZ, 0x1f, R5 ;  /* 0x0000001fff057819 */ /* 0x000fe40000011405 */
[----:B0-----:R-:W-:Y:S02]  /*0510*/  I2FP.F32.U32 R7, UR9 ;  /* 0x0000000900077c45 */ /* 0x001fe40008201000 */
[----:B------:R-:W-:-:S03]  /*0520*/  LEA.HI R5, R5, R0, RZ, 0x2 ;  /* 0x0000000005057211 */ /* 0x000fc600078f10ff */
[----:B------:R-:W-:Y:S01]  /*0530*/  FMUL R7, R7, UR4 ;  /* 0x0000000407077c20 */ /* 0x000fe20008400000 */
[----:B------:R-:W-:Y:S01]  /*0540*/  LOP3.LUT R5, R5, 0xfffffffc, RZ, 0xc0, !PT ;  /* 0xfffffffc05057812 */ /* 0x000fe200078ec0ff */
[----:B------:R-:W-:Y:S01]  /*0550*/  VOTEU.ALL UP0, P0 ;  /* 0x00000000003f7886 */ /* 0x000fe20000000000 */
[----:B------:R-:W-:Y:S01]  /*0560*/  ULDC UR4, c[0x0][0x154] ;  /* 0x0000550000047ab9 */ /* 0x000fe20000000800 */
[----:B------:R-:W-:Y:S02]  /*0570*/  VOTEU.ALL UP1, P0 ;  /* 0x00000000003f7886 */ /* 0x000fe40000020000 */
[----:B------:R-:W0:Y:S01]  /*0580*/  F2I.U32.TRUNC.NTZ R7, R7 ;  /* 0x0000000700077305 */ /* 0x000e22000020f000 */
[----:B------:R-:W-:Y:S01]  /*0590*/  IMAD.IADD R5, R0, 0x1, -R5 ;  /* 0x0000000100057824 */ /* 0x000fe200078e0a05 */
[----:B------:R-:W5:Y:S01]  /*05a0*/  @!UP0 S2UR UR7, SR_CgaCtaId ;  /* 0x00000000000789c3 */ /* 0x000f620000008800 */
[----:B------:R-:W-:Y:S02]  /*05b0*/  @!UP0 UMOV UR6, 0x400 ;  /* 0x0000040000068882 */ /* 0x000fe40000000000 */
[----:B------:R-:W-:Y:S01]  /*05c0*/  IMAD R5, R6, 0x4, R5 ;  /* 0x0000000406057824 */ /* 0x000fe200078e0205 */
[----:B--2---:R-:W-:-:S04]  /*05d0*/  I2FP.F32.U32 R9, R2 ;  /* 0x0000000200097245 */ /* 0x004fc80000201000 */
[----:B------:R-:W-:Y:S01]  /*05e0*/  LEA.HI R0, R5, R5, RZ, 0x1 ;  /* 0x0000000505007211 */ /* 0x000fe200078f08ff */
[----:B------:R-:W-:Y:S01]  /*05f0*/  FMUL R9, R9, UR4 ;  /* 0x0000000409097c20 */ /* 0x000fe20008400000 */
[----:B------:R-:W-:Y:S02]  /*0600*/  UMOV UR4, 0x20 ;  /* 0x0000002000047882 */ /* 0x000fe40000000000 */
[----:B------:R-:W-:Y:S01]  /*0610*/  LOP3.LUT R6, R0, 0xfffffffe, RZ, 0xc0, !PT ;  /* 0xfffffffe00067812 */ /* 0x000fe200078ec0ff */
[----:B0-----:R-:W-:Y:S01]  /*0620*/  IMAD.MOV R13, RZ, RZ, -R7 ;  /* 0x000000ffff0d7224 */ /* 0x001fe200078e0a07 */
[----:B------:R-:W-:-:S04]  /*0630*/  @!UP0 UIADD3 UR4, -UR4, 0x100000, URZ ;  /* 0x0010000004048890 */ /* 0x000fc8000fffe13f */
[----:B------:R-:W-:Y:S02]  /*0640*/  @!UP0 USHF.L.U32 UR5, UR4, 0xb, URZ ;  /* 0x0000000b04058899 */ /* 0x000fe4000800063f */
[----:B------:R-:W-:Y:S01]  /*0650*/  @!UP0 USHF.L.U32 UR4, UR4, 0x1, URZ ;  /* 0x0000000104048899 */ /* 0x000fe2000800063f */
[----:B------:R-:W0:Y:S01]  /*0660*/  F2I.U32.TRUNC.NTZ R9, R9 ;  /* 0x0000000900097305 */ /* 0x000e22000020f000 */
[----:B-1----:R-:W-:Y:S02]  /*0670*/  IMAD R0, R8, R13, UR9 ;  /* 0x0000000908007e24 */ /* 0x002fe4000f8e020d */
[C---:B------:R-:W-:Y:S02]  /*0680*/  IMAD.IADD R7, R5.reuse, 0x1, -R6 ;  /* 0x0000000105077824 */ /* 0x040fe400078e0a06 */
[----:B------:R-:W-:-:S03]  /*0690*/  IMAD.SHL.U32 R6, R5, 0x4, RZ ;  /* 0x0000000405067824 */ /* 0x000fc600078e00ff */
[----:B------:R-:W-:Y:S01]  /*06a0*/  ISETP.NE.AND P2, PT, R7, R0, PT ;  /* 0x000000000700720c */ /* 0x000fe20003f45270 */
[----:B-----5:R-:W-:Y:S01]  /*06b0*/  @!UP0 ULEA UR6, UR7, UR6, 0x18 ;  /* 0x0000000607068291 */ /* 0x020fe2000f8ec03f */
[----:B------:R-:W-:Y:S01]  /*06c0*/  LOP3.LUT R10, R5, 0xc, R6, 0x78, !PT ;  /* 0x0000000c050a7812 */ /* 0x000fe200078e7806 */
[----:B------:R-:W1:Y:S01]  /*06d0*/  LDC R7, c[0x0][0x140] ;  /* 0x00005000ff077b82 */ /* 0x000e620000000800 */
[----:B------:R-:W-:Y:S01]  /*06e0*/  VOTEU.ALL UP0, P0 ;  /* 0x00000000003f7886 */ /* 0x000fe20000000000 */
[----:B------:R-:W-:Y:S01]  /*06f0*/  LOP3.LUT P0, RZ, R4, 0x7, RZ, 0xc0, !PT ;  /* 0x0000000704ff7812 */ /* 0x000fe2000780c0ff */
[----:B0-----:R-:W-:Y:S01]  /*0700*/  IMAD.MOV R12, RZ, RZ, -R9 ;  /* 0x000000ffff0c7224 */ /* 0x001fe200078e0a09 */
[----:B------:R0:W-:Y:S01]  /*0710*/  STL [R1+0x7c], R10 ;  /* 0x00007c0a01007387 */ /* 0x0001e20000100800 */
[----:B------:R-:W-:Y:S01]  /*0720*/  IMAD.MOV.U32 R4, RZ, RZ, 0x1 ;  /* 0x00000001ff047424 */ /* 0x000fe200078e00ff */
[----:B------:R-:W-:Y:S01]  /*0730*/  ISETP.LT.U32.AND P0, PT, R10, 0x2, !P0 ;  /* 0x000000020a00780c */ /* 0x000fe20004701070 */
[----:B---3--:R-:W-:-:S03]  /*0740*/  IMAD R6, R11, R12, R2 ;  /* 0x0000000c0b067224 */ /* 0x008fc600078e0202 */
[----:B------:R-:W-:Y:S01]  /*0750*/  @P2 LEA.HI R5, R10, R10, RZ, 0x1 ;  /* 0x0000000a0a052211 */ /* 0x000fe200078f08ff */
[----:B------:R-:W2:Y:S02]  /*0760*/  FENCE.VIEW.ASYNC.S ;  /* 0x00000000000073c6 */ /* 0x000ea40000000000 */
[----:B--2---:R0:W2:Y:S01]  /*0770*/  @!UP0 SYNCS.EXCH.64 URZ, [UR6+0x50], UR4 ;  /* 0x00005004063f85b2 */ /* 0x0040a20008000100 */
[----:B------:R-:W-:-:S04]  /*0780*/  @P2 SHF.R.S32.HI R5, RZ, 0x1, R5 ;  /* 0x00000001ff052819 */ /* 0x000fc80000011405 */
[----:B------:R-:W-:Y:S02]  /*0790*/  @P2 ISETP.NE.AND P3, PT, R5, R6, PT ;  /* 0x000000060500220c */ /* 0x000fe40003f65270 */
[----:B------:R-:W-:Y:S02]  /*07a0*/  SEL R5, RZ, 0x1, !P0 ;  /* 0x00000001ff057807 */ /* 0x000fe40004000000 */
[----:B------:R-:W-:Y:S02]  /*07b0*/  @P2 SEL R4, RZ, 0x1, P3 ;  /* 0x00000001ff042807 */ /* 0x000fe40001800000 */
[----:B-1----:R-:W-:Y:S02]  /*07c0*/  ISETP.EQ.U32.AND P4, PT, R7, 0x1, PT ;  /* 0x000000010700780c */ /* 0x002fe40003f82070 */
[----:B------:R-:W-:Y:S01]  /*07d0*/  LOP3.LUT R4, R4, R5, RZ, 0xc0, !PT ;  /* 0x0000000504047212 */ /* 0x000fe200078ec0ff */
[----:B------:R0:W1:Y:S01]  /*07e0*/  @!UP1 SYNCS.EXCH.64 URZ, [UR6+0x58], UR4 ;  /* 0x00005804063f95b2 */ /* 0x0000620008000100 */
[----:B------:R-:W-:-:S03]  /*07f0*/  NOP ;  /* 0x0000000000007918 */ /* 0x000fc60000000000 */
[----:B------:R0:W-:Y:S06]  /*0800*/  STL [R1+0x78], R4 ;  /* 0x0000780401007387 */ /* 0x0001ec0000100800 */
[----:B--2---:R-:W-:Y:S05]  /*0810*/  @!P4 BRA `(.L_x_3) ;  /* 0x000000000008c947 */ /* 0x004fea0003800000 */
[----:B-1--4-:R-:W-:Y:S01]  /*0820*/  UCGABAR_ARV ;  /* 0x00000000000079c7 */ /* 0x012fe20008000000 */
[----:B------:R-:W-:Y:S05]  /*0830*/  BRA `(.L_x_4) ;  /* 0x0000000000047947 */ /* 0x000fea0003800000 */
.L_x_3:
[----:B-1--4-:R-:W-:Y:S01]  /*0840*/  NOP ;  /* 0x0000000000007918 */ /* 0x012fe20000000000 */
.L_x_4:
[----:B------:R-:W1:Y:S01]  /*0850*/  LDC R3, c[0x0][0x65c] ;  /* 0x00019700ff037b82 */ /* 0x000e620000000800 */
[----:B0-----:R-:W-:Y:S02]  /*0860*/  IMAD.U32 R4, RZ, RZ, UR9 ;  /* 0x00000009ff047e24 */ /* 0x001fe4000f8e00ff */
[----:B------:R-:W-:Y:S01]  /*0870*/  IMAD.MOV.U32 R5, RZ, RZ, RZ ;  /* 0x000000ffff057224 */ /* 0x000fe200078e00ff */
[----:B-1----:R-:W-:-:S13]  /*0880*/  ISETP.NE.AND P2, PT, R3, 0x1, PT ;  /* 0x000000010300780c */ /* 0x002fda0003f45270 */
[----:B------:R-:W0:Y:S01]  /*0890*/  @P2 LDC R7, c[0x0][0x10] ;  /* 0x00000400ff072b82 */ /* 0x000e220000000800 */
[----:B------:R-:W-:Y:S02]  /*08a0*/  @P2 IMAD.MOV.U32 R3, RZ, RZ, RZ ;  /* 0x000000ffff032224 */ /* 0x000fe400078e00ff */
[----:B------:R-:W-:-:S05]  /*08b0*/  @P2 IMAD.MOV.U32 R13, RZ, RZ, RZ ;  /* 0x000000ffff0d2224 */ /* 0x000fca00078e00ff */
[----:B------:R-:W1:Y:S01]  /*08c0*/  @!P2 LDC R9, c[0x0][0xc] ;  /* 0x00000300ff09ab82 */ /* 0x000e620000000800 */
[----:B0-----:R-:W-:-:S04]  /*08d0*/  @P2 IMAD.WIDE.U32 R6, R7, UR9, R2 ;  /* 0x0000000907062c25 */ /* 0x001fc8000f8e0002 */
[----:B------:R-:W-:Y:S02]  /*08e0*/  @P2 IMAD.MOV.U32 R19, RZ, RZ, R6 ;  /* 0x000000ffff132224 */ /* 0x000fe400078e0006 */
[----:B------:R-:W-:Y:S02]  /*08f0*/  @P2 IMAD.IADD R23, R7, 0x1, R13 ;  /* 0x0000000107172824 */ /* 0x000fe400078e020d */
[----:B-1----:R-:W-:-:S04]  /*0900*/  @!P2 IMAD.WIDE.U32 R4, R2, R9, R4 ;  /* 0x000000090204a225 */ /* 0x002fc800078e0004 */
[----:B------:R-:W-:Y:S02]  /*0910*/  @!P2 IMAD.MOV.U32 R19, RZ, RZ, R4 ;  /* 0x000000ffff13a224 */ /* 0x000fe400078e0004 */
[----:B------:R-:W-:-:S03]  /*0920*/  @!P2 IMAD.MOV.U32 R23, RZ, RZ, R5 ;  /* 0x000000ffff17a224 */ /* 0x000fc600078e0005 */
[----:B------:R0:W-:Y:S04]  /*0930*/  STL [R1+0x84], R19 ;  /* 0x0000841301007387 */ /* 0x0001e80000100800 */
[----:B------:R0:W-:Y:S01]  /*0940*/  STL [R1+0x80], R23 ;  /* 0x0000801701007387 */ /* 0x0001e20000100800 */
[----:B------:R-:W-:Y:S05]  /*0950*/  @!P4 BRA `(.L_x_5) ;  /* 0x00000000000cc947 */ /* 0x000fea0003800000 */
[----:B------:R-:W-:Y:S01]  /*0960*/  UCGABAR_WAIT ;  /* 0x0000000000007dc7 */ /* 0x000fe20008000000 */
[----:B------:R-:W-:Y:S01]  /*0970*/  CCTL.IVALL ;  /* 0x00000000ff00798f */ /* 0x000fe20002000000 */
[----:B------:R-:W-:Y:S05]  /*0980*/  BRA `(.L_x_6) ;  /* 0x0000000000047947 */ /* 0x000fea0003800000 */
.L_x_5:
[----:B------:R-:W-:Y:S06]  /*0990*/  BAR.SYNC.DEFER_BLOCKING 0x0 ;  /* 0x0000000000007b1d */ /* 0x000fec0000010000 */
.L_x_6:
[----:B------:R-:W-:Y:S05]  /*09a0*/  @!P1 BRA `(.L_x_7) ;  /* 0x000000e000a89947 */ /* 0x000fea0003800000 */
[----:B------:R-:W-:-:S06]  /*09b0*/  UISETP.GT.U32.AND UP0, UPT, UR10, 0x1, UPT ;  /* 0x000000010a00788c */ /* 0x000fcc000bf04070 */
[----:B------:R-:W-:-:S13]  /*09c0*/  PLOP3.LUT P0, PT, PT, PT, UP0, 0x80, 0x0 ;  /* 0x000000000000781c */ /* 0x000fda0003f0f008 */
[----:B------:R-:W-:Y:S05]  /*09d0*/  @P0 EXIT ;  /* 0x000000000000094d */ /* 0x000fea0003800000 */
[----:B------:R-:W-:Y:S01]  /*09e0*/  IMAD.MOV.U32 R6, RZ, RZ, -0x1 ;  /* 0xffffffffff067424 */ /* 0x000fe200078e00ff */
[----:B------:R-:W-:Y:S01]  /*09f0*/  ULDC.64 UR4, c[0x0][0x650] ;  /* 0x0001940000047ab9 */ /* 0x000fe20000000a00 */
[----:B------:R-:W-:Y:S01]  /*0a00*/  IMAD.MOV.U32 R5, RZ, RZ, -0x1 ;  /* 0xffffffffff057424 */ /* 0x000fe200078e00ff */
[----:B------:R-:W-:Y:S01]  /*0a10*/  ISETP.GE.U32.AND P0, PT, R19, UR4, PT ;  /* 0x0000000413007c0c */ /* 0x000fe2000bf06070 */
[----:B------:R-:W-:Y:S01]  /*0a20*/  UMOV UR22, 0xffffffff ;  /* 0xffffffff00167882 */ /* 0x000fe20000000000 */
[----:B------:R1:W-:Y:S01]  /*0a30*/  STL [R1+0x8c], R6 ;  /* 0x00008c0601007387 */ /* 0x0003e20000100800 */
[----:B------:R-:W-:Y:S02]  /*0a40*/  PRMT R4, RZ, 0x7610, R4 ;  /* 0x00007610ff047816 */ /* 0x000fe40000000004 */
[----:B------:R-:W-:Y:S01]  /*0a50*/  ISETP.GE.U32.AND.EX P0, PT, R23, UR5, PT, P0 ;  /* 0x0000000517007c0c */ /* 0x000fe2000bf06100 */
[----:B------:R1:W-:-:S12]  /*0a60*/  STL [R1+0x88], R5 ;  /* 0x0000880501007387 */ /* 0x0003d80000100800 */
[----:B-1----:R-:W-:Y:S05]  /*0a70*/  @P0 BRA `(.L_x_8) ;  /* 0x0000000400380947 */ /* 0x002fea0003800000 */
[----:B------:R-:W1:Y:S01]  /*0a80*/  LDC.64 R14, c[0x0][0x628] ;  /* 0x00018a00ff0e7b82 */ /* 0x000e620000000a00 */
[----:B------:R-:W-:Y:S02]  /*0a90*/  IMAD.MOV.U32 R4, RZ, RZ, R19 ;  /* 0x000000ffff047224 */ /* 0x000fe400078e0013 */
[----:B------:R-:W-:-:S05]  /*0aa0*/  IMAD.MOV.U32 R5, RZ, RZ, R23 ;  /* 0x000000ffff057224 */ /* 0x000fca00078e0017 */
[----:B------:R-:W2:Y:S08]  /*0ab0*/  LDC R10, c[0x0][0x630] ;  /* 0x00018c00ff0a7b82 */ /* 0x000eb00000000800 */
[----:B------:R-:W3:Y:S01]  /*0ac0*/  LDC.64 R16, c[0x0][0x620] ;  /* 0x00018800ff107b82 */ /* 0x000ee20000000a00 */
[----:B-1----:R-:W-:-:S04]  /*0ad0*/  ISETP.NE.U32.AND P0, PT, R14, RZ, PT ;  /* 0x000000ff0e00720c */ /* 0x002fc80003f05070 */
[----:B------:R-:W-:-:S13]  /*0ae0*/  ISETP.NE.AND.EX P0, PT, R15, RZ, PT, P0 ;  /* 0x000000ff0f00720c */ /* 0x000fda0003f05300 */
[----:B--23--:R-:W-:Y:S05]  /*0af0*/  @!P0 BRA `(.L_x_9) ;  /* 0x0000000000288947 */ /* 0x00cfea0003800000 */
[----:B------:R-:W1:Y:S02]  /*0b00*/  LDC R9, c[0x0][0x634] ;  /* 0x00018d00ff097b82 */ /* 0x000e640000000800 */
[----:B-1----:R-:W-:-:S05]  /*0b10*/  IADD3 R9, P0, R19, R9, RZ ;  /* 0x0000000913097210 */ /* 0x002fca0007f1e0ff */
[----:B------:R-:W-:-:S04]  /*0b20*/  IMAD.X R13, RZ, RZ, R23, P0 ;  /* 0x000000ffff0d7224 */ /* 0x000fc800000e0617 */
[----:B------:R-:W-:-:S04]  /*0b30*/  IMAD.WIDE.U32 R4, R13, R14, RZ ;  /* 0x0000000e0d047225 */ /* 0x000fc800078e00ff */
[----:B------:R-:W-:-:S04]  /*0b40*/  IMAD.WIDE.U32 R6, P0, R9, R15, R4 ;  /* 0x0000000f09067225 */ /* 0x000fc80007800004 */
[----:B------:R-:W-:-:S04]  /*0b50*/  IMAD.WIDE.U32 R4, R9, R14, RZ ;  /* 0x0000000e09047225 */ /* 0x000fc800078e00ff */
[----:B------:R-:W-:Y:S01]  /*0b60*/  IMAD.X R9, RZ, RZ, RZ, P0 ;  /* 0x000000ffff097224 */ /* 0x000fe200000e06ff */
[----:B------:R-:W-:Y:S01]  /*0b70*/  IADD3 RZ, P0, R5, R6, RZ ;  /* 0x0000000605ff7210 */ /* 0x000fe20007f1e0ff */
[----:B------:R-:W-:-:S04]  /*0b80*/  IMAD.MOV.U32 R8, RZ, RZ, R7 ;  /* 0x000000ffff087224 */ /* 0x000fc800078e0007 */
[----:B------:R-:W-:-:S08]  /*0b90*/  IMAD.WIDE.U32.X R4, R13, R15, R8, P0 ;  /* 0x0000000f0d047225 */ /* 0x000fd000000e0408 */
.L_x_9:
[----:B------:R-:W1:Y:S01]  /*0ba0*/  LDC.64 R20, c[0x0][0x640] ;  /* 0x00019000ff147b82 */ /* 0x000e620000000a00 */
[-C--:B------:R-:W-:Y:S01]  /*0bb0*/  SHF.R.U64 R22, R4, R10.reuse, R5 ;  /* 0x0000000a04167219 */ /* 0x080fe20000001205 */
[----:B------:R-:W-:Y:S01]  /*0bc0*/  IMAD.MOV.U32 R4, RZ, RZ, R19 ;  /* 0x000000ffff047224 */ /* 0x000fe200078e0013 */
[----:B------:R-:W-:Y:S01]  /*0bd0*/  SHF.R.U32.HI R3, RZ, R10, R5 ;  /* 0x0000000aff037219 */ /* 0x000fe20000011605 */
[----:B------:R-:W-:Y:S01]  /*0be0*/  IMAD.MOV.U32 R5, RZ, RZ, R23 ;  /* 0x000000ffff057224 */ /* 0x000fe200078e0017 */
[----:B------:R-:W-:Y:S01]  /*0bf0*/  IADD3 R7, P0, RZ, -R22, RZ ;  /* 0x80000016ff077210 */ /* 0x000fe20007f1e0ff */
[----:B0-----:R-:W-:Y:S02]  /*0c00*/  IMAD R23, R11, R12, R2 ;  /* 0x0000000c0b177224 */ /* 0x001fe400078e0202 */
[----:B------:R-:W0:Y:S01]  /*0c10*/  LDC R8, c[0x0][0x618] ;  /* 0x00018600ff087b82 */ /* 0x000e220000000800 */
[----:B------:R-:W-:Y:S02]  /*0c20*/  IMAD.MOV.U32 R11, RZ, RZ, 0x1 ;  /* 0x00000001ff0b7424 */ /* 0x000fe400078e00ff */
[----:B------:R-:W-:-:S02]  /*0c30*/  IMAD.X R3, RZ, RZ, ~R3, P0 ;  /* 0x000000ffff037224 */ /* 0x000fc400000e0e03 */
[----:B------:R-:W-:-:S03]  /*0c40*/  IMAD.WIDE.U32 R4, R7, R16, R4 ;  /* 0x0000001007047225 */ /* 0x000fc600078e0004 */
[----:B------:R-:W2:Y:S01]  /*0c50*/  LDC R14, c[0x0][0x608] ;  /* 0x00018200ff0e7b82 */ /* 0x000ea20000000800 */
[----:B------:R-:W-:-:S04]  /*0c60*/  IMAD R6, R3, R16, RZ ;  /* 0x0000001003067224 */ /* 0x000fc800078e02ff */
[----:B------:R-:W-:-:S03]  /*0c70*/  IMAD R3, R7, R17, R6 ;  /* 0x0000001107037224 */ /* 0x000fc600078e0206 */
[----:B------:R-:W3:Y:S01]  /*0c80*/  LDC R18, c[0x0][0x658] ;  /* 0x00019600ff127b82 */ /* 0x000ee20000000800 */
[----:B------:R-:W-:Y:S01]  /*0c90*/  IMAD.IADD R3, R5, 0x1, R3 ;  /* 0x0000000105037824 */ /* 0x000fe200078e0203 */
[----:B-1----:R-:W-:Y:S01]  /*0ca0*/  ISETP.NE.U32.AND P0, PT, R20, RZ, PT ;  /* 0x000000ff1400720c */ /* 0x002fe20003f05070 */
[----:B------:R-:W-:-:S03]  /*0cb0*/  IMAD.MOV.U32 R5, RZ, RZ, -0x1 ;  /* 0xffffffffff057424 */ /* 0x000fc600078e00ff */
[----:B------:R-:W-:Y:S02]  /*0cc0*/  ISETP.NE.AND.EX P0, PT, R21, RZ, PT, P0 ;  /* 0x000000ff1500720c */ /* 0x000fe40003f05300 */
[----:B------:R-:W1:Y:S01]  /*0cd0*/  LDC R13, c[0x0][0x600] ;  /* 0x00018000ff0d7b82 */ /* 0x000e620000000800 */
[-CC-:B0-----:R-:W-:Y:S02]  /*0ce0*/  SHF.R.U64 R10, R4, R8.reuse, R3.reuse ;  /* 0x00000008040a7219 */ /* 0x181fe40000001203 */
[----:B------:R-:W-:-:S05]  /*0cf0*/  SHF.R.U32.HI R3, RZ, R8, R3 ;  /* 0x00000008ff037219 */ /* 0x000fca0000011603 */
[----:B------:R-:W0:Y:S01]  /*0d00*/  LDC R15, c[0x0][0x648] ;  /* 0x00019200ff0f7b82 */ /* 0x000e220000000800 */
[-CC-:B--2---:R-:W-:Y:S02]  /*0d10*/  SHF.R.U64 R19, R10, R14.reuse, R3.reuse ;  /* 0x0000000e0a137219 */ /* 0x184fe40000001203 */
[----:B------:R-:W-:-:S05]  /*0d20*/  SHF.R.U32.HI R3, RZ, R14, R3 ;  /* 0x0000000eff037219 */ /* 0x000fca0000011603 */
[----:B------:R-:W2:Y:S01]  /*0d30*/  LDC R17, c[0x0][0x638] ;  /* 0x00018e00ff117b82 */ /* 0x000ea20000000800 */
[-C--:B---3--:R-:W-:Y:S02]  /*0d40*/  SHF.L.U32 R2, R5, R18.reuse, RZ ;  /* 0x0000001205027219 */ /* 0x088fe400000006ff */
[--C-:B------:R-:W-:Y:S02]  /*0d50*/  SHF.R.U64 R12, R19, R18, R3.reuse ;  /* 0x00000012130c7219 */ /* 0x100fe40000001203 */
[----:B------:R-:W-:Y:S02]  /*0d60*/  LOP3.LUT R8, RZ, R2, RZ, 0x33, !PT ;  /* 0x00000002ff087212 */ /* 0x000fe400078e33ff */
[----:B------:R-:W-:Y:S01]  /*0d70*/  SHF.R.U32.HI R3, RZ, R18, R3 ;  /* 0x00000012ff037219 */ /* 0x000fe20000011603 */
[----:B------:R-:W3:Y:S01]  /*0d80*/  LDC R16, c[0x0][0x610] ;  /* 0x00018400ff107b82 */ /* 0x000ee20000000800 */
[----:B------:R-:W-:Y:S01]  /*0d90*/  IMAD.MOV.U32 R2, RZ, RZ, R12 ;  /* 0x000000ffff027224 */ /* 0x000fe200078e000c */
[----:B------:R-:W-:Y:S06]  /*0da0*/  @!P0 BRA `(.L_x_10) ;  /* 0x0000000000288947 */ /* 0x000fec0003800000 */
[----:B------:R-:W4:Y:S02]  /*0db0*/  LDC R7, c[0x0][0x64c] ;  /* 0x00019300ff077b82 */ /* 0x000f240000000800 */
[----:B----4-:R-:W-:-:S05]  /*0dc0*/  IADD3 R7, P0, R12, R7, RZ ;  /* 0x000000070c077210 */ /* 0x010fca0007f1e0ff */
        /* <DEDUP_REMOVED lines=8> */
.L_x_10:
[----:B0-----:R-:W-:Y:S01]  /*0e50*/  SHF.R.U64 R4, R2, R15, R3 ;  /* 0x0000000f02047219 */ /* 0x001fe20000001203 */
[----:B-1----:R-:W-:Y:S01]  /*0e60*/  VIADD R5, R13, 0xffffffff ;  /* 0xffffffff0d057836 */ /* 0x002fe20000000000 */
[----:B------:R-:W-:Y:S02]  /*0e70*/  SHF.L.U32 R2, R11, R18, RZ ;  /* 0x000000120b027219 */ /* 0x000fe400000006ff */
[----:B------:R-:W-:Y:S01]  /*0e80*/  LOP3.LUT R3, R19, R8, RZ, 0xc0, !PT ;  /* 0x0000000813037212 */ /* 0x000fe200078ec0ff */
[----:B------:R-:W-:Y:S01]  /*0e90*/  IMAD.MOV R6, RZ, RZ, -R4 ;  /* 0x000000ffff067224 */ /* 0x000fe200078e0a04 */
[----:B------:R-:W-:Y:S02]  /*0ea0*/  SEL R0, R0, R23, !P2 ;  /* 0x0000001700007207 */ /* 0x000fe40005000000 */
[----:B------:R-:W-:Y:S01]  /*0eb0*/  LOP3.LUT R5, R10, R5, RZ, 0xc0, !PT ;  /* 0x000000050a057212 */ /* 0x000fe200078ec0ff */
[----:B------:R-:W-:Y:S01]  /*0ec0*/  IMAD R3, R2, R4, R3 ;  /* 0x0000000402037224 */ /* 0x000fe200078e0203 */
[----:B------:R-:W-:Y:S01]  /*0ed0*/  R2UR UR22, R22 ;  /* 0x00000000161672ca */ /* 0x000fe200000e0000 */
[----:B--2---:R-:W-:-:S02]  /*0ee0*/  IMAD R2, R6, R17, R12 ;  /* 0x0000001106027224 */ /* 0x004fc400078e020c */
[----:B---3--:R-:W-:Y:S02]  /*0ef0*/  IMAD R0, R3, R16, R0 ;  /* 0x0000001003007224 */ /* 0x008fe400078e0200 */
[----:B------:R-:W-:Y:S02]  /*0f00*/  IMAD R3, R2, R13, R5 ;  /* 0x0000000d02037224 */ /* 0x000fe400078e0205 */
[----:B------:R-:W-:-:S03]  /*0f10*/  IMAD.MOV.U32 R4, RZ, RZ, 0x1 ;  /* 0x00000001ff047424 */ /* 0x000fc600078e00ff */
[----:B------:R-:W-:Y:S02]  /*0f20*/  SEL R2, R3, R0, !P2 ;  /* 0x0000000003027207 */ /* 0x000fe40005000000 */
[----:B------:R-:W-:-:S03]  /*0f30*/  SEL R0, R0, R3, !P2 ;  /* 0x0000000300007207 */ /* 0x000fc60005000000 */
[----:B------:R1:W-:Y:S04]  /*0f40*/  STL [R1+0x88], R2 ;  /* 0x0000880201007387 */ /* 0x0003e80000100800 */
[----:B------:R1:W-:Y:S02]  /*0f50*/  STL [R1+0x8c], R0 ;  /* 0x00008c0001007387 */ /* 0x0003e40000100800 */
.L_x_8:
[----:B------:R-:W-:-:S08]  /*0f60*/  NOP ;  /* 0x0000000000007918 */ /* 0x000fd00000000000 */
[----:B------:R-:W2:Y:S02]  /*0f70*/  USETMAXREG.TRY_ALLOC.CTAPOOL UP0, 0xe8 ;  /* 0x000000e8000079c8 */ /* 0x000ea40008000600 */
[----:B--2---:R-:W-:-:S13]  /*0f80*/  PLOP3.LUT P0, PT, PT, PT, UP0, 0x80, 0x0 ;  /* 0x000000000000781c */ /* 0x004fda0003f0f008 */
[----:B------:R-:W-:Y:S05]  /*0f90*/  @!P0 BRA `(.L_x_8) ;  /* 0xfffffffc00f08947 */ /* 0x000fea000383ffff */
[----:B------:R-:W-:Y:S01]  /*0fa0*/  ULDC.64 UR4, c[0x0][0x598] ;  /* 0x0001660000047ab9 */ /* 0x000fe20000000a00 */
[----:B------:R-:W-:Y:S01]  /*0fb0*/  ULDC.64 UR16, c[0x0][0x208] ;  /* 0x0000820000107ab9 */ /* 0x000fe20000000a00 */
[----:B------:R-:W-:-:S04]  /*0fc0*/  ISETP.NE.U32.AND P0, PT, RZ, UR4, PT ;  /* 0x00000004ff007c0c */ /* 0x000fc8000bf05070 */
[----:B------:R-:W-:-:S13]  /*0fd0*/  ISETP.NE.AND.EX P0, PT, RZ, UR5, PT, P0 ;  /* 0x00000005ff007c0c */ /* 0x000fda000bf05300 */
[----:B------:R-:W-:Y:S05]  /*0fe0*/  @!P0 BRA `(.L_x_11) ;  /* 0x0000000000208947 */ /* 0x000fea0003800000 */
[----:B-1----:R-:W1:Y:S02]  /*0ff0*/  LDC.64 R2, c[0x0][0x598] ;  /* 0x00016600ff027b82 */ /* 0x002e640000000a00 */
[----:B-1----:R-:W2:Y:S02]  /*1000*/  LDG.E.64 R2, desc[UR16][R2.64] ;  /* 0x0000001002027981 */ /* 0x002ea4000c1e1b00 */
[----:B--2---:R-:W-:-:S04]  /*1010*/  ISETP.NE.U32.AND P0, PT, R2, RZ, PT ;  /* 0x000000ff0200720c */ /* 0x004fc80003f05070 */
[----:B------:R-:W-:-:S13]  /*1020*/  ISETP.NE.AND.EX P0, PT, R3, RZ, PT, P0 ;  /* 0x000000ff0300720c */ /* 0x000fda0003f05300 */
[----:B------:R-:W-:Y:S05]  /*1030*/  @!P0 BRA `(.L_x_11) ;  /* 0x00000000000c8947 */ /* 0x000fea0003800000 */
[----:B------:R-:W2:Y:S02]  /*1040*/  LD.E R2, desc[UR16][R2.64] ;  /* 0x0000001002027980 */ /* 0x000ea4000c101900 */
[----:B--2---:R-:W-:Y:S01]  /*1050*/  R2UR UR20, R2 ;  /* 0x00000000021472ca */ /* 0x004fe200000e0000 */
[----:B------:R-:W-:-:S14]  /*1060*/  BRA `(.L_x_12) ;  /* 0x0000000000247947 */ /* 0x000fdc0003800000 */
.L_x_11:
[----:B------:R-:W-:Y:S02]  /*1070*/  ULDC.64 UR4, c[0x0][0x588] ;  /* 0x0001620000047ab9 */ /* 0x000fe40000000a00 */
[----:B------:R-:W-:-:S04]  /*1080*/  ISETP.NE.U32.AND P0, PT, RZ, UR4, PT ;  /* 0x00000004ff007c0c */ /* 0x000fc8000bf05070 */
[----:B------:R-:W-:-:S13]  /*1090*/  ISETP.NE.AND.EX P0, PT, RZ, UR5, PT, P0 ;  /* 0x00000005ff007c0c */ /* 0x000fda000bf05300 */
[----:B------:R-:W-:Y:S05]  /*10a0*/  @!P0 BRA `(.L_x_13) ;  /* 0x0000000000108947 */ /* 0x000fea0003800000 */
[----:B-1----:R-:W1:Y:S02]  /*10b0*/  LDC.64 R2, c[0x0][0x588] ;  /* 0x00016200ff027b82 */ /* 0x002e640000000a00 */
[----:B-1----:R-:W2:Y:S02]  /*10c0*/  LDG.E R2, desc[UR16][R2.64] ;  /* 0x0000001002027981 */ /* 0x002ea4000c1e1900 */
[----:B--2---:R-:W-:Y:S01]  /*10d0*/  R2UR UR20, R2 ;  /* 0x00000000021472ca */ /* 0x004fe200000e0000 */
[----:B------:R-:W-:-:S14]  /*10e0*/  BRA `(.L_x_12) ;  /* 0x0000000000047947 */ /* 0x000fdc0003800000 */
.L_x_13:
[----:B------:R-:W-:-:S05]  /*10f0*/  ULDC UR20, c[0x0][0x580] ;  /* 0x0001600000147ab9 */ /* 0x000fca0000000800 */
.L_x_12:
[----:B------:R-:W-:Y:S02]  /*1100*/  ULDC.64 UR4, c[0x0][0x5a0] ;  /* 0x0001680000047ab9 */ /* 0x000fe40000000a00 */
        /* <DEDUP_REMOVED lines=11> */
.L_x_14:
        /* <DEDUP_REMOVED lines=8> */
.L_x_16:
[----:B------:R-:W-:-:S05]  /*1240*/  ULDC UR21, c[0x0][0x584] ;  /* 0x0001610000157ab9 */ /* 0x000fca0000000800 */
.L_x_15:
[----:B------:R-:W-:-:S13]  /*1250*/  LOP3.LUT P0, RZ, R4, 0xff, RZ, 0xc0, !PT ;  /* 0x000000ff04ff7812 */ /* 0x000fda000780c0ff */
[----:B------:R-:W-:Y:S05]  /*1260*/  @!P0 EXIT ;  /* 0x000000000000894d */ /* 0x000fea0003800000 */
[----:B------:R-:W-:Y:S01]  /*1270*/  ULDC UR4, c[0x0][0x28c] ;  /* 0x0000a30000047ab9 */ /* 0x000fe20000000800 */
[----:B------:R-:W-:Y:S02]  /*1280*/  ULOP3.LUT UR23, UR13, 0x1, URZ, 0xfc, !UPT ;  /* 0x000000010d177892 */ /* 0x000fe4000f8efc3f */
[----:B------:R-:W-:-:S04]  /*1290*/  UIADD3 UR4, UR4, 0x3f, URZ ;  /* 0x0000003f04047890 */ /* 0x000fc8000fffe03f */
[----:B------:R-:W-:-:S04]  /*12a0*/  USHF.R.S32.HI UR5, URZ, 0x1f, UR4 ;  /* 0x0000001f3f057899 */ /* 0x000fc80008011404 */
[----:B------:R-:W-:-:S03]  /*12b0*/  ULEA.HI UR5, UR5, UR4, URZ, 0x6 ;  /* 0x0000000405057291 */ /* 0x000fc6000f8f303f */
[----:B------:R-:W-:Y:S01]  /*12c0*/  UMOV UR4, URZ ;  /* 0x0000003f00047c82 */ /* 0x000fe20008000000 */
[----:B------:R-:W-:-:S03]  /*12d0*/  USHF.R.S32.HI UR12, URZ, 0x6, UR5 ;  /* 0x000000063f0c7899 */ /* 0x000fc60008011405 */
[----:B------:R-:W-:-:S09]  /*12e0*/  UMOV UR5, URZ ;  /* 0x0000003f00057c82 */ /* 0x000fd20008000000 */
.L_x_297:
[----:B-1----:R-:W1:Y:S01]  /*12f0*/  S2R R0, SR_TID.X ;  /* 0x0000000000007919 */ /* 0x002e620000002100 */
[----:B--2---:R-:W2:Y:S01]  /*1300*/  S2UR UR11, SR_CgaCtaId ;  /* 0x00000000000b79c3 */ /* 0x004ea20000008800 */
[----:B------:R-:W-:Y:S01]  /*1310*/  UMOV UR14, 0x400 ;  /* 0x00000400000e7882 */ /* 0x000fe20000000000 */
[----:B------:R-:W-:Y:S01]  /*1320*/  UMOV UR6, URZ ;  /* 0x0000003f00067c82 */ /* 0x000fe20008000000 */
[----:B------:R-:W-:Y:S01]  /*1330*/  STL [R1+0x74], RZ ;  /* 0x000074ff01007387 */ /* 0x000fe20000100800 */
[----:B------:R-:W-:Y:S01]  /*1340*/  UMOV UR7, URZ ;  /* 0x0000003f00077c82 */ /* 0x000fe20008000000 */
[----:B------:R-:W-:Y:S01]  /*1350*/  UMOV UR8, URZ ;  /* 0x0000003f00087c82 */ /* 0x000fe20008000000 */
[----:B------:R-:W-:Y:S01]  /*1360*/  UMOV UR18, UR5 ;  /* 0x0000000500127c82 */ /* 0x000fe20008000000 */
[----:B------:R-:W-:Y:S01]  /*1370*/  STL [R1+0x70], RZ ;  /* 0x000070ff01007387 */ /* 0x000fe20000100800 */
[----:B---3--:R-:W3:Y:S01]  /*1380*/  LDC R2, c[0x0][0x28c] ;  /* 0x0000a300ff027b82 */ /* 0x008ee20000000800 */
[----:B------:R-:W-:-:S02]  /*1390*/  CS2R R4, SRZ ;  /* 0x0000000000047805 */ /* 0x000fc4000001ff00 */
[----:B------:R-:W-:Y:S01]  /*13a0*/  CS2R R6, SRZ ;  /* 0x0000000000067805 */ /* 0x000fe2000001ff00 */
[----:B------:R-:W-:Y:S01]  /*13b0*/  STL [R1+0x6c], RZ ;  /* 0x00006cff01007387 */ /* 0x000fe20000100800 */
[----:B------:R-:W-:Y:S02]  /*13c0*/  CS2R R8, SRZ ;  /* 0x0000000000087805 */ /* 0x000fe4000001ff00 */
[----:B------:R-:W-:Y:S02]  /*13d0*/  CS2R R10, SRZ ;  /* 0x00000000000a7805 */ /* 0x000fe4000001ff00 */
[----:B------:R-:W-:Y:S01]  /*13e0*/  CS2R R12, SRZ ;  /* 0x00000000000c7805 */ /* 0x000fe2000001ff00 */
[----:B------:R-:W-:Y:S01]  /*13f0*/  STL [R1+0x68], RZ ;  /* 0x000068ff01007387 */ /* 0x000fe20000100800 */
[----:B------:R-:W-:Y:S02]  /*1400*/  CS2R R14, SRZ ;  /* 0x00000000000e7805 */ /* 0x000fe4000001ff00 */
[----:B------:R-:W-:-:S02]  /*1410*/  CS2R R16, SRZ ;  /* 0x0000000000107805 */ /* 0x000fc4000001ff00 */
[----:B0-----:R-:W-:Y:S01]  /*1420*/  CS2R R18, SRZ ;  /* 0x0000000000127805 */ /* 0x001fe2000001ff00 */
[----:B------:R-:W-:Y:S01]  /*1430*/  STL [R1+0x64], RZ ;  /* 0x000064ff01007387 */ /* 0x000fe20000100800 */
[----:B------:R-:W-:Y:S02]  /*1440*/  CS2R R20, SRZ ;  /* 0x0000000000147805 */ /* 0x000fe4000001ff00 */
[----:B------:R-:W-:Y:S02]  /*1450*/  CS2R R22, SRZ ;  /* 0x0000000000167805 */ /* 0x000fe4000001ff00 */
[----:B------:R-:W-:Y:S01]  /*1460*/  CS2R R152, SRZ ;  /* 0x0000000000987805 */ /* 0x000fe2000001ff00 */
[----:B------:R-:W-:Y:S01]  /*1470*/  STL [R1+0x60], RZ ;  /* 0x000060ff01007387 */ /* 0x000fe20000100800 */
[----:B--2---:R-:W-:Y:S01]  /*1480*/  ULEA UR14, UR11, UR14, 0x18 ;  /* 0x0000000e0b0e7291 */ /* 0x004fe2000f8ec03f */
[----:B------:R-:W-:Y:S02]  /*1490*/  CS2R R154, SRZ ;  /* 0x00000000009a7805 */ /* 0x000fe4000001ff00 */
[----:B------:R-:W-:Y:S01]  /*14a0*/  CS2R R156, SRZ ;  /* 0x00000000009c7805 */ /* 0x000fe2000001ff00 */
[----:B------:R-:W-:Y:S01]  /*14b0*/  STL [R1+0x5c], RZ ;  /* 0x00005cff01007387 */ /* 0x000fe20000100800 */
[----:B------:R-:W-:-:S02]  /*14c0*/  CS2R R158, SRZ ;  /* 0x00000000009e7805 */ /* 0x000fc4000001ff00 */
[----:B------:R-:W-:Y:S02]  /*14d0*/  CS2R R160, SRZ ;  /* 0x0000000000a07805 */ /* 0x000fe4000001ff00 */
[----:B------:R-:W-:Y:S02]  /*14e0*/  CS2R R162, SRZ ;  /* 0x0000000000a27805 */ /* 0x000fe4000001ff00 */
[----:B-1----:R-:W-:Y:S01]  /*14f0*/  LOP3.LUT R0, R0, 0x80, RZ, 0xc0, !PT ;  /* 0x0000008000007812 */ /* 0x002fe200078ec0ff */
[----:B------:R-:W-:Y:S01]  /*1500*/  STL [R1+0x58], RZ ;  /* 0x000058ff01007387 */ /* 0x000fe20000100800 */
[----:B---3--:R-:W-:Y:S02]  /*1510*/  ISETP.GE.AND P0, PT, R2, 0x1, PT ;  /* 0x000000010200780c */ /* 0x008fe40003f06270 */
[----:B------:R-:W-:Y:S02]  /*1520*/  CS2R R2, SRZ ;  /* 0x0000000000027805 */ /* 0x000fe4000001ff00 */
[----:B------:R-:W-:Y:S01]  /*1530*/  SHF.R.U32.HI R0, RZ, 0x7, R0 ;  /* 0x00000007ff007819 */ /* 0x000fe20000011600 */
[----:B------:R-:W-:Y:S01]  /*1540*/  STL [R1+0x54], RZ ;  /* 0x000054ff01007387 */ /* 0x000fe20000100800 */
[----:B------:R-:W-:-:S02]  /*1550*/  CS2R R164, SRZ ;  /* 0x0000000000a47805 */ /* 0x000fc4000001ff00 */
[----:B------:R-:W-:Y:S02]  /*1560*/  CS2R R166, SRZ ;  /* 0x0000000000a67805 */ /* 0x000fe4000001ff00 */
[----:B------:R-:W-:Y:S01]  /*1570*/  CS2R R168, SRZ ;  /* 0x0000000000a87805 */ /* 0x000fe2000001ff00 */
[----:B------:R-:W-:Y:S01]  /*1580*/  STL [R1+0x50], RZ ;  /* 0x000050ff01007387 */ /* 0x000fe20000100800 */
[----:B------:R-:W-:Y:S02]  /*1590*/  CS2R R170, SRZ ;  /* 0x0000000000aa7805 */ /* 0x000fe4000001ff00 */
[----:B------:R-:W-:Y:S02]  /*15a0*/  CS2R R172, SRZ ;  /* 0x0000000000ac7805 */ /* 0x000fe4000001ff00 */
[----:B------:R-:W-:Y:S01]  /*15b0*/  CS2R R174, SRZ ;  /* 0x0000000000ae7805 */ /* 0x000fe2000001ff00 */
[----:B------:R-:W0:Y:S01]  /*15c0*/  SHFL.IDX PT, R0, R0, RZ, 0x1f ;  /* 0x00001fff00007589 */ /* 0x000e2200000e0000 */
[----:B------:R-:W-:-:S02]  /*15d0*/  CS2R R176, SRZ ;  /* 0x0000000000b07805 */ /* 0x000fc4000001ff00 */
[----:B------:R-:W-:Y:S02]  /*15e0*/  CS2R R178, SRZ ;  /* 0x0000000000b27805 */ /* 0x000fe4000001ff00 */
[----:B------:R-:W-:Y:S01]  /*15f0*/  CS2R R180, SRZ ;  /* 0x0000000000b47805 */ /* 0x000fe2000001ff00 */
[----:B------:R1:W-:Y:S01]  /*1600*/  STL [R1+0x4c], RZ ;  /* 0x00004cff01007387 */ /* 0x0003e20000100800 */
[----:B------:R-:W-:Y:S02]  /*1610*/  CS2R R182, SRZ ;  /* 0x0000000000b67805 */ /* 0x000fe4000001ff00 */
[----:B------:R-:W-:Y:S02]  /*1620*/  CS2R R184, SRZ ;  /* 0x0000000000b87805 */ /* 0x000fe4000001ff00 */
[----:B------:R-:W-:Y:S01]  /*1630*/  CS2R R186, SRZ ;  /* 0x0000000000ba7805 */ /* 0x000fe2000001ff00 */
[----:B------:R1:W-:Y:S01]  /*1640*/  STL [R1+0x48], RZ ;  /* 0x000048ff01007387 */ /* 0x0003e20000100800 */
        /* <DEDUP_REMOVED lines=14> */
[----:B------:R-:W-:Y:S02]  /*1730*/  CS2R R210, SRZ ;  /* 0x0000000000d27805 */ /* 0x000fe4000001ff00 */
[----:B0-----:R-:W-:Y:S01]  /*1740*/  R2UR UR9, R0 ;  /* 0x00000000000972ca */ /* 0x001fe200000e0000 */
[----:B------:R1:W-:Y:S01]  /*1750*/  STL [R1+0x38], RZ ;  /* 0x000038ff01007387 */ /* 0x0003e20000100800 */
[----:B------:R-:W-:Y:S01]  /*1760*/  IMAD.MOV.U32 R0, RZ, RZ, RZ ;  /* 0x000000ffff007224 */ /* 0x000fe200078e00ff */
[----:B------:R-:W-:-:S02]  /*1770*/  CS2R R212, SRZ ;  /* 0x0000000000d47805 */ /* 0x000fc4000001ff00 */
[----:B------:R-:W-:Y:S01]  /*1780*/  CS2R R214, SRZ ;  /* 0x0000000000d67805 */ /* 0x000fe2000001ff00 */
[----:B------:R1:W-:Y:S01]  /*1790*/  STL [R1+0x34], RZ ;  /* 0x000034ff01007387 */ /* 0x0003e20000100800 */
[----:B------:R-:W-:Y:S02]  /*17a0*/  CS2R R216, SRZ ;  /* 0x0000000000d87805 */ /* 0x000fe4000001ff00 */
[----:B------:R-:W-:Y:S02]  /*17b0*/  CS2R R218, SRZ ;  /* 0x0000000000da7805 */ /* 0x000fe4000001ff00 */
[----:B------:R-:W-:Y:S01]  /*17c0*/  CS2R R220, SRZ ;  /* 0x0000000000dc7805 */ /* 0x000fe2000001ff00 */
[----:B------:R1:W-:Y:S01]  /*17d0*/  STL [R1+0x30], RZ ;  /* 0x000030ff01007387 */ /* 0x0003e20000100800 */
[----:B------:R-:W-:Y:S02]  /*17e0*/  CS2R R222, SRZ ;  /* 0x0000000000de7805 */ /* 0x000fe4000001ff00 */
[----:B------:R-:W-:Y:S01]  /*17f0*/  CS2R R224, SRZ ;  /* 0x0000000000e07805 */ /* 0x000fe2000001ff00 */
[----:B------:R-:W-:Y:S01]  /*1800*/  IMAD.MOV.U32 R226, RZ, RZ, RZ ;  /* 0x000000ffffe27224 */ /* 0x000fe200078e00ff */
[----:B------:R1:W-:Y:S01]  /*1810*/  STL [R1+0x2c], RZ ;  /* 0x00002cff01007387 */ /* 0x0003e20000100800 */
[----:B------:R-:W-:Y:S01]  /*1820*/  ULEA.HI UR10, UR9, UR9, URZ, 0x1 ;  /* 0x00000009090a7291 */ /* 0x000fe2000f8f083f */
[----:B------:R-:W-:Y:S01]  /*1830*/  IMAD.U32 R227, RZ, RZ, UR4 ;  /* 0x00000004ffe37e24 */ /* 0x000fe2000f8e00ff */
[----:B------:R-:W-:Y:S01]  /*1840*/  CS2R R24, SRZ ;  /* 0x0000000000187805 */ /* 0x000fe2000001ff00 */
[----:B------:R1:W-:Y:S01]  /*1850*/  STL [R1+0x28], RZ ;  /* 0x000028ff01007387 */ /* 0x0003e20000100800 */
[----:B------:R-:W-:Y:S01]  /*1860*/  ULOP3.LUT UR10, UR10, 0xffffe, URZ, 0xc0, !UPT ;  /* 0x000ffffe0a0a7892 */ /* 0x000fe2000f8ec03f */
[----:B------:R-:W-:-:S02]  /*1870*/  CS2R R26, SRZ ;  /* 0x00000000001a7805 */ /* 0x000fc4000001ff00 */
[----:B------:R-:W-:Y:S01]  /*1880*/  CS2R R28, SRZ ;  /* 0x00000000001c7805 */ /* 0x000fe2000001ff00 */
[----:B------:R1:W-:Y:S01]  /*1890*/  STL [R1+0x24], RZ ;  /* 0x000024ff01007387 */ /* 0x0003e20000100800 */
[----:B------:R-:W-:Y:S01]  /*18a0*/  UIADD3 UR10, UR9, -UR10, URZ ;  /* 0x8000000a090a7290 */ /* 0x000fe2000fffe03f */
[----:B----4-:R-:W-:Y:S02]  /*18b0*/  CS2R R30, SRZ ;  /* 0x00000000001e7805 */ /* 0x010fe4000001ff00 */
[----:B------:R-:W-:Y:S01]  /*18c0*/  CS2R R32, SRZ ;  /* 0x0000000000207805 */ /* 0x000fe2000001ff00 */
[----:B------:R1:W-:Y:S01]  /*18d0*/  STL [R1+0x20], RZ ;  /* 0x000020ff01007387 */ /* 0x0003e20000100800 */
[----:B------:R-:W-:Y:S01]  /*18e0*/  ULEA UR10, UR10, UR14, 0xc ;  /* 0x0000000e0a0a7291 */ /* 0x000fe2000f8e603f */
[----:B------:R-:W-:Y:S02]  /*18f0*/  CS2R R34, SRZ ;  /* 0x0000000000227805 */ /* 0x000fe4000001ff00 */
[----:B------:R-:W-:Y:S01]  /*1900*/  CS2R R36, SRZ ;  /* 0x0000000000247805 */ /* 0x000fe2000001ff00 */
[----:B------:R1:W-:Y:S01]  /*1910*/  STL [R1+0x1c], RZ ;  /* 0x00001cff01007387 */ /* 0x0003e20000100800 */
[----:B------:R-:W-:Y:S01]  /*1920*/  UIADD3 UR10, UR10, 0x100, URZ ;  /* 0x000001000a0a7890 */ /* 0x000fe2000fffe03f */
[----:B------:R-:W-:-:S02]  /*1930*/  CS2R R38, SRZ ;  /* 0x0000000000267805 */ /* 0x000fc4000001ff00 */
[----:B------:R-:W-:Y:S01]  /*1940*/  CS2R R40, SRZ ;  /* 0x0000000000287805 */ /* 0x000fe2000001ff00 */
[----:B------:R1:W-:Y:S01]  /*1950*/  STL [R1+0x18], RZ ;  /* 0x000018ff01007387 */ /* 0x0003e20000100800 */
[----:B------:R-:W-:Y:S01]  /*1960*/  USHF.R.U32.HI UR10, URZ, 0x4, UR10 ;  /* 0x000000043f0a7899 */ /* 0x000fe2000801160a */
[----:B------:R-:W-:Y:S02]  /*1970*/  CS2R R42, SRZ ;  /* 0x00000000002a7805 */ /* 0x000fe4000001ff00 */
[----:B------:R-:W-:Y:S01]  /*1980*/  CS2R R44, SRZ ;  /* 0x00000000002c7805 */ /* 0x000fe2000001ff00 */
[----:B------:R1:W-:Y:S01]  /*1990*/  STL [R1+0x14], RZ ;  /* 0x000014ff01007387 */ /* 0x0003e20000100800 */
[----:B------:R-:W-:Y:S01]  /*19a0*/  ULOP3.LUT UR15, UR10, 0x3fff, URZ, 0xc0, !UPT ;  /* 0x00003fff0a0f7892 */ /* 0x000fe2000f8ec03f */
        /* <DEDUP_REMOVED lines=18> */
[----:B------:R1:W-:Y:S01]  /*1ad0*/  STL [R1], RZ ;  /* 0x000000ff01007387 */ /* 0x0003e20000100800 */
[----:B------:R-:W-:-:S02]  /*1ae0*/  CS2R R74, SRZ ;  /* 0x00000000004a7805 */ /* 0x000fc4000001ff00 */
[----:B------:R-:W-:Y:S02]  /*1af0*/  CS2R R76, SRZ ;  /* 0x00000000004c7805 */ /* 0x000fe4000001ff00 */
[----:B------:R-:W-:Y:S02]  /*1b00*/  CS2R R78, SRZ ;  /* 0x00000000004e7805 */ /* 0x000fe4000001ff00 */
[----:B------:R-:W-:Y:S02]  /*1b10*/  CS2R R80, SRZ ;  /* 0x0000000000507805 */ /* 0x000fe4000001ff00 */
[----:B------:R-:W-:Y:S02]  /*1b20*/  CS2R R82, SRZ ;  /* 0x0000000000527805 */ /* 0x000fe4000001ff00 */
[----:B------:R-:W-:Y:S02]  /*1b30*/  CS2R R84, SRZ ;  /* 0x0000000000547805 */ /* 0x000fe4000001ff00 */
        /* <DEDUP_REMOVED lines=32> */
[----:B------:R-:W-:Y:S01]  /*1d40*/  CS2R R150, SRZ ;  /* 0x0000000000967805 */ /* 0x000fe2000001ff00 */
[----:B-1----:R-:W-:Y:S06]  /*1d50*/  @!P0 BRA `(.L_x_17) ;  /* 0x0000001000688947 */ /* 0x002fec0003800000 */
[----:B------:R-:W-:-:S06]  /*1d60*/  UISETP.NE.AND UP0, UPT, UR23, 0x3, UPT ;  /* 0x000000031700788c */ /* 0x000fcc000bf05270 */
[----:B------:R-:W-:-:S13]  /*1d70*/  PLOP3.LUT P1, PT, PT, PT, UP0, 0x80, 0x0 ;  /* 0x000000000000781c */ /* 0x000fda0003f2f008 */
[----:B------:R-:W-:Y:S05]  /*1d80*/  @!P1 BRA `(.L_x_18) ;  /* 0x0000000000049947 */ /* 0x000fea0003800000 */
[----:B------:R-:W-:Y:S01]  /*1d90*/  BPT.TRAP 0x1 ;  /* 0x000000040000795c */ /* 0x000fe20000300000 */
.L_x_18:
[----:B------:R-:W-:Y:S01]  /*1da0*/  ULEA UR6, UR5, UR14, 0x3 ;  /* 0x0000000e05067291 */ /* 0x000fe2000f8e183f */
[----:B------:R-:W-:-:S05]  /*1db0*/  IMAD.U32 R0, RZ, RZ, UR4 ;  /* 0x00000004ff007e24 */ /* 0x000fca000f8e00ff */
[----:B------:R-:W-:-:S04]  /*1dc0*/  SHF.L.U32 R0, R0, 0x1f, RZ ;  /* 0x0000001f00007819 */ /* 0x000fc800000006ff */
[----:B------:R0:W1:Y:S01]  /*1dd0*/  SYNCS.PHASECHK.TRANS64.TRYWAIT P0, [UR6], R0 ;  /* 0x00000000ff0075a7 */ /* 0x0000620008000146 */
[----:B------:R-:W-:Y:S05]  /*1de0*/  @!P1 BRA `(.L_x_19) ;  /* 0x0000000000049947 */ /* 0x000fea0003800000 */
[----:B------:R-:W-:Y:S01]  /*1df0*/  BPT.TRAP 0x1 ;  /* 0x000000040000795c */ /* 0x000fe20000300000 */
.L_x_19:
[----:B-1----:R-:W-:Y:S05]  /*1e00*/  @P0 BRA `(.L_x_20) ;  /* 0x0000000000080947 */ /* 0x002fea0003800000 */
[----:B------:R-:W1:Y:S02]  /*1e10*/  SYNCS.PHASECHK.TRANS64.TRYWAIT P0, [UR6], R0 ;  /* 0x00000000ff0075a7 */ /* 0x000e640008000146 */
[----:B-1----:R-:W-:Y:S05]  /*1e20*/  @!P0 BRA `(.L_x_21) ;  /* 0x000000e400248947 */ /* 0x002fea0003800000 */
.L_x_20:
[----:B------:R-:W-:Y:S01]  /*1e30*/  UIADD3 UR6, UR14, 0x8100, URZ ;  /* 0x000081000e067890 */ /* 0x000fe2000fffe03f */
[----:B------:R-:W-:Y:S01]  /*1e40*/  WARPGROUP.ARRIVE ;  /* 0x00000000000079c5 */ /* 0x000fe20000000000 */
[----:B------:R-:W-:Y:S01]  /*1e50*/  ULOP3.LUT UR8, UR15, 0x10000, URZ, 0xfc, !UPT ;  /* 0x000100000f087892 */ /* 0x000fe2000f8efc3f */
[----:B------:R2:W-:Y:S01]  /*1e60*/  STL [R1+0x74], RZ ;  /* 0x000074ff01007387 */ /* 0x0005e20000100800 */
[----:B------:R-:W-:Y:S01]  /*1e70*/  USHF.R.U32.HI UR6, URZ, 0x4, UR6 ;  /* 0x000000043f067899 */ /* 0x000fe20008011606 */
[----:B01----:R-:W-:Y:S01]  /*1e80*/  IMAD.MOV.U32 R0, RZ, RZ, RZ ;  /* 0x000000ffff007224 */ /* 0x003fe200078e00ff */
[----:B------:R-:W-:Y:S01]  /*1e90*/  ULEA UR8, UR5, UR8, 0x9 ;  /* 0x0000000805087291 */ /* 0x000fe2000f8e483f */
[----:B------:R2:W-:Y:S01]  /*1ea0*/  STL [R1+0x70], RZ ;  /* 0x000070ff01007387 */ /* 0x0005e20000100800 */
[----:B------:R-:W-:Y:S01]  /*1eb0*/  ULOP3.LUT UR6, UR6, 0x3fff, URZ, 0xc0, !UPT ;  /* 0x00003fff06067892 */ /* 0x000fe2000f8ec03f */
[----:B------:R-:W-:Y:S01]  /*1ec0*/  CS2R R2, SRZ ;  /* 0x0000000000027805 */ /* 0x000fe2000001ff00 */
[----:B------:R-:W-:Y:S01]  /*1ed0*/  UMOV UR9, 0x80000020 ;  /* 0x8000002000097882 */ /* 0x000fe20000000000 */
[----:B------:R-:W-:Y:S01]  /*1ee0*/  UMOV UR11, 0x80000020 ;  /* 0x80000020000b7882 */ /* 0x000fe20000000000 */
[----:B------:R-:W-:Y:S01]  /*1ef0*/  ULOP3.LUT UR6, UR6, 0x10000, URZ, 0xfc, !UPT ;  /* 0x0001000006067892 */ /* 0x000fe2000f8efc3f */
[----:B------:R2:W-:Y:S01]  /*1f00*/  STL [R1+0x6c], RZ ;  /* 0x00006cff01007387 */ /* 0x0005e20000100800 */
[----:B------:R-:W-:Y:S01]  /*1f10*/  ULDC UR7, c[0x0][0x50c] ;  /* 0x0001430000077ab9 */ /* 0x000fe20000000800 */
[----:B------:R-:W-:Y:S01]  /*1f20*/  CS2R R4, SRZ ;  /* 0x0000000000047805 */ /* 0x000fe2000001ff00 */
[----:B------:R-:W-:Y:S01]  /*1f30*/  ULEA UR10, UR5, UR6, 0xa ;  /* 0x00000006050a7291 */ /* 0x000fe2000f8e503f */
[----:B------:R2:W-:Y:S01]  /*1f40*/  STL [R1+0x68], RZ ;  /* 0x000068ff01007387 */ /* 0x0005e20000100800 */
[----:B------:R-:W-:Y:S01]  /*1f50*/  UISETP.NE.AND UP0, UPT, UR7, 0x2, UPT ;  /* 0x000000020700788c */ /* 0x000fe2000bf05270 */
[----:B------:R-:W-:Y:S01]  /*1f60*/  CS2R R6, SRZ ;  /* 0x0000000000067805 */ /* 0x000fe2000001ff00 */
[----:B------:R-:W-:Y:S01]  /*1f70*/  UMOV UR6, 0x2 ;  /* 0x0000000200067882 */ /* 0x000fe20000000000 */
[----:B------:R2:W-:Y:S01]  /*1f80*/  STL [R1+0x64], RZ ;  /* 0x000064ff01007387 */ /* 0x0005e20000100800 */
[----:B------:R-:W-:Y:S01]  /*1f90*/  USEL UR7, URZ, 0x1, UP0 ;  /* 0x000000013f077887 */ /* 0x000fe20008000000 */
[----:B------:R-:W-:-:S02]  /*1fa0*/  CS2R R8, SRZ ;  /* 0x0000000000087805 */ /* 0x000fc4000001ff00 */
[----:B------:R-:W-:Y:S01]  /*1fb0*/  CS2R R10, SRZ ;  /* 0x00000000000a7805 */ /* 0x000fe2000001ff00 */
[----:B------:R-:W-:Y:S01]  /*1fc0*/  QGMMA.64x256x32.F32.E5M2.E5M2 R24, gdesc[UR8], RZ, !UPT ;  /* 0x03e00000081879f3 */ /* 0x000fe2000c7038ff */
[----:B------:R2:W-:Y:S01]  /*1fd0*/  STL [R1+0x60], RZ ;  /* 0x000060ff01007387 */ /* 0x0005e20000100800 */
[----:B------:R-:W-:Y:S01]  /*1fe0*/  UIADD3 UR8, UR8, 0x2, URZ ;  /* 0x0000000208087890 */ /* 0x000fe2000fffe03f */
[----:B------:R-:W-:Y:S01]  /*1ff0*/  ISETP.NE.AND P0, PT, RZ, UR7, PT ;  /* 0x00000007ff007c0c */ /* 0x000fe2000bf05270 */
[----:B------:R-:W-:Y:S01]  /*2000*/  UIADD3 UR10, UR10, 0x2, URZ ;  /* 0x000000020a0a7890 */ /* 0x000fe2000fffe03f */
[----:B------:R2:W-:Y:S01]  /*2010*/  STL [R1+0x5c], RZ ;  /* 0x00005cff01007387 */ /* 0x0005e20000100800 */
[----:B------:R-:W-:Y:S01]  /*2020*/  UMOV UR9, 0x80000020 ;  /* 0x8000002000097882 */ /* 0x000fe20000000000 */
[----:B------:R-:W-:Y:S01]  /*2030*/  UMOV UR11, 0x80000020 ;  /* 0x80000020000b7882 */ /* 0x000fe20000000000 */
        /* <DEDUP_REMOVED lines=58> */
[----:B------:R-:W-:-:S03]  /*23e0*/  IMAD.MOV.U32 R226, RZ, RZ, RZ ;  /* 0x000000ffffe27224 */ /* 0x000fc600078e00ff */
[----:B------:R2:W-:Y:S04]  /*23f0*/  STL [R1+0x1c], RZ ;  /* 0x00001cff01007387 */ /* 0x0005e80000100800 */
[----:B------:R2:W-:Y:S04]  /*2400*/  STL [R1+0x18], RZ ;  /* 0x000018ff01007387 */ /* 0x0005e80000100800 */
[----:B------:R2:W-:Y:S04]  /*2410*/  STL [R1+0x14], RZ ;  /* 0x000014ff01007387 */ /* 0x0005e80000100800 */
[----:B------:R2:W-:Y:S04]  /*2420*/  STL [R1+0x10], RZ ;  /* 0x000010ff01007387 */ /* 0x0005e80000100800 */
[----:B------:R2:W-:Y:S04]  /*2430*/  STL [R1+0xc], RZ ;  /* 0x00000cff01007387 */ /* 0x0005e80000100800 */
[----:B------:R2:W-:Y:S04]  /*2440*/  STL [R1+0x8], RZ ;  /* 0x000008ff01007387 */ /* 0x0005e80000100800 */
[----:B------:R2:W-:Y:S04]  /*2450*/  STL [R1+0x4], RZ ;  /* 0x000004ff01007387 */ /* 0x0005e80000100800 */
[----:B------:R2:W-:Y:S01]  /*2460*/  STL [R1], RZ ;  /* 0x000000ff01007387 */ /* 0x0005e20000100800 */
[----:B------:R-:W-:Y:S01]  /*2470*/  QGMMA.64x256x32.F32.E5M2.E5M2 R24, gdesc[UR8], R24, gsb0 ;  /* 0x03e00000081879f3 */ /* 0x000fe20008003818 */
[----:B------:R-:W-:Y:S05]  /*2480*/  @!P0 BRA `(.L_x_22) ;  /* 0x0000000800808947 */ /* 0x000fea0003800000 */
[----:B------:R-:W-:Y:S02]  /*2490*/  WARPGROUP.DEPBAR.LE gsb0, 0x0 ;  /* 0x00008000000079c5 */ /* 0x000fe40000010000 */
[----:B------:R-:W-:-:S01]  /*24a0*/  FADD R227, RZ, R122 ;  /* 0x0000007affe37221 */ /* 0x000fc20000000000 */
[----:B------:R-:W-:Y:S01]  /*24b0*/  FADD R226, RZ, R24 ;  /* 0x00000018ffe27221 */ /* 0x000fe20000000000 */
[----:B------:R-:W-:-:S01]  /*24c0*/  FADD R225, RZ, R25 ;  /* 0x00000019ffe17221 */ /* 0x000fc20000000000 */
[----:B------:R-:W-:Y:S01]  /*24d0*/  FADD R224, RZ, R26 ;  /* 0x0000001affe07221 */ /* 0x000fe20000000000 */
[----:B------:R-:W-:-:S01]  /*24e0*/  FADD R223, RZ, R27 ;  /* 0x0000001bffdf7221 */ /* 0x000fc20000000000 */
[----:B------:R0:W-:Y:S01]  /*24f0*/  STL [R1], R227 ;  /* 0x000000e301007387 */ /* 0x0001e20000100800 */
[----:B------:R-:W-:-:S01]  /*2500*/  FADD R222, RZ, R28 ;  /* 0x0000001cffde7221 */ /* 0x000fc20000000000 */
[----:B------:R-:W-:Y:S01]  /*2510*/  FADD R221, RZ, R29 ;  /* 0x0000001dffdd7221 */ /* 0x000fe20000000000 */
[----:B------:R-:W-:-:S01]  /*2520*/  FADD R220, RZ, R30 ;  /* 0x0000001effdc7221 */ /* 0x000fc20000000000 */
[----:B------:R-:W-:Y:S01]  /*2530*/  FADD R219, RZ, R31 ;  /* 0x0000001fffdb7221 */ /* 0x000fe20000000000 */
[----:B------:R-:W-:-:S01]  /*2540*/  FADD R218, RZ, R32 ;  /* 0x00000020ffda7221 */ /* 0x000fc20000000000 */
[----:B------:R-:W-:Y:S01]  /*2550*/  FADD R217, RZ, R33 ;  /* 0x00000021ffd97221 */ /* 0x000fe20000000000 */
[----:B------:R-:W-:-:S01]  /*2560*/  FADD R216, RZ, R34 ;  /* 0x00000022ffd87221 */ /* 0x000fc20000000000 */
[----:B------:R-:W-:Y:S01]  /*2570*/  FADD R215, RZ, R35 ;  /* 0x00000023ffd77221 */ /* 0x000fe20000000000 */
[----:B------:R-:W-:-:S01]  /*2580*/  FADD R214, RZ, R36 ;  /* 0x00000024ffd67221 */ /* 0x000fc20000000000 */
[----:B0-----:R-:W-:Y:S01]  /*2590*/  FADD R227, RZ, R123 ;  /* 0x0000007bffe37221 */ /* 0x001fe20000000000 */
[----:B------:R-:W-:-:S01]  /*25a0*/  FADD R213, RZ, R37 ;  /* 0x00000025ffd57221 */ /* 0x000fc20000000000 */
[----:B------:R-:W-:Y:S01]  /*25b0*/  FADD R212, RZ, R38 ;  /* 0x00000026ffd47221 */ /* 0x000fe20000000000 */
[----:B------:R-:W-:-:S01]  /*25c0*/  FADD R211, RZ, R39 ;  /* 0x00000027ffd37221 */ /* 0x000fc20000000000 */
[----:B------:R-:W-:Y:S01]  /*25d0*/  FADD R210, RZ, R40 ;  /* 0x00000028ffd27221 */ /* 0x000fe20000000000 */
[----:B------:R0:W-:Y:S01]  /*25e0*/  STL [R1+0x4], R227 ;  /* 0x000004e301007387 */ /* 0x0001e20000100800 */
        /* <DEDUP_REMOVED lines=93> */
[----:B------:R-:W-:Y:S01]  /*2bc0*/  UMOV UR6, URZ ;  /* 0x0000003f00067c82 */ /* 0x000fe20008000000 */
[----:B0-----:R-:W-:-:S05]  /*2bd0*/  FADD R227, RZ, R130 ;  /* 0x00000082ffe37221 */ /* 0x001fca0000000000 */
[----:B------:R0:W-:Y:S02]  /*2be0*/  STL [R1+0x20], R227 ;  /* 0x000020e301007387 */ /* 0x0001e40000100800 */
        /* <DEDUP_REMOVED lines=42> */
.L_x_22:
[----:B------:R-:W-:-:S04]  /*2e90*/  UIADD3 UR18, UR5, 0x1, URZ ;  /* 0x0000000105127890 */ /* 0x000fc8000fffe03f */
[----:B------:R-:W-:-:S04]  /*2ea0*/  UISETP.NE.AND UP0, UPT, UR18, 0x4, UPT ;  /* 0x000000041200788c */ /* 0x000fc8000bf05270 */
[----:B------:R-:W-:Y:S02]  /*2eb0*/  USEL UR8, URZ, 0x1, UP0 ;  /* 0x000000013f087887 */ /* 0x000fe40008000000 */
[----:B------:R-:W-:Y:S02]  /*2ec0*/  USEL UR18, UR18, URZ, UP0 ;  /* 0x0000003f12127287 */ /* 0x000fe40008000000 */
[----:B------:R-:W-:-:S06]  /*2ed0*/  ULOP3.LUT UR8, UR4, UR8, URZ, 0x3c, !UPT ;  /* 0x0000000804087292 */ /* 0x000fcc000f8e3c3f */
[----:B0-----:R-:W-:Y:S01]  /*2ee0*/  IMAD.U32 R227, RZ, RZ, UR8 ;  /* 0x00000008ffe37e24 */ /* 0x001fe2000f8e00ff */
[----:B------:R-:W-:-:S06]  /*2ef0*/  UMOV UR8, 0x1 ;  /* 0x0000000100087882 */ /* 0x000fcc0000000000 */
.L_x_17:
[----:B------:R-:W-:-:S04]  /*2f00*/  UISETP.LT.AND UP0, UPT, UR12, 0x1, UPT ;  /* 0x000000010c00788c */ /* 0x000fc8000bf01270 */
[----:B------:R-:W-:-:S04]  /*2f10*/  USEL UR9, UR12, 0x1, UP0 ;  /* 0x000000010c097887 */ /* 0x000fc80008000000 */
[----:B------:R-:W-:-:S04]  /*2f20*/  UIADD3 UR9, UR12, -UR9, URZ ;  /* 0x800000090c097290 */ /* 0x000fc8000fffe03f */
[----:B------:R-:W-:-:S06]  /*2f30*/  UISETP.GE.AND UP0, UPT, UR9, 0x1, UPT ;  /* 0x000000010900788c */ /* 0x000fcc000bf06270 */
[----:B------:R-:W-:-:S13]  /*2f40*/  PLOP3.LUT P0, PT, PT, PT, UP0, 0x80, 0x0 ;  /* 0x000000000000781c */ /* 0x000fda0003f0f008 */
[----:B------:R-:W-:Y:S05]  /*2f50*/  @!P0 BRA `(.L_x_23) ;  /* 0x0000001000a48947 */ /* 0x000fea0003800000 */
[----:B------:R-:W-:Y:S01]  /*2f60*/  IMAD.U32 R228, RZ, RZ, UR9 ;  /* 0x00000009ffe47e24 */ /* 0x000fe2000f8e00ff */
[----:B------:R-:W-:Y:S01]  /*2f70*/  UMOV UR19, UR5 ;  /* 0x0000000500137c82 */ /* 0x000fe20008000000 */
[----:B------:R-:W-:-:S05]  /*2f80*/  ULDC UR24, c[0x0][0x50c] ;  /* 0x0001430000187ab9 */ /* 0x000fca0000000800 */
.L_x_31:
[----:B------:R-:W-:-:S06]  /*2f90*/  UISETP.NE.AND UP0, UPT, UR23, 0x3, UPT ;  /* 0x000000031700788c */ /* 0x000fcc000bf05270 */
[----:B------:R-:W-:-:S13]  /*2fa0*/  PLOP3.LUT P1, PT, PT, PT, UP0, 0x80, 0x0 ;  /* 0x000000000000781c */ /* 0x000fda0003f2f008 */
[----:B-1---5:R-:W-:Y:S05]  /*2fb0*/  @!P1 BRA `(.L_x_24) ;  /* 0x0000000000049947 */ /* 0x022fea0003800000 */
[----:B------:R-:W-:Y:S01]  /*2fc0*/  BPT.TRAP 0x1 ;  /* 0x000000040000795c */ /* 0x000fe20000300000 */
.L_x_24:
[----:B------:R-:W0:Y:S01]  /*2fd0*/  S2UR UR9, SR_CgaCtaId ;  /* 0x00000000000979c3 */ /* 0x000e220000008800 */
[----:B------:R-:W-:Y:S01]  /*2fe0*/  UMOV UR14, 0x400 ;  /* 0x00000400000e7882 */ /* 0x000fe20000000000 */
[----:B------:R-:W-:Y:S01]  /*2ff0*/  SHF.L.U32 R229, R227, 0x1f, RZ ;  /* 0x0000001fe3e57819 */ /* 0x000fe200000006ff */
[----:B0-----:R-:W-:-:S04]  /*3000*/  ULEA UR14, UR9, UR14, 0x18 ;  /* 0x0000000e090e7291 */ /* 0x001fc8000f8ec03f */
[----:B------:R-:W-:-:S09]  /*3010*/  ULEA UR9, UR18, UR14, 0x3 ;  /* 0x0000000e12097291 */ /* 0x000fd2000f8e183f */
[----:B------:R0:W1:Y:S01]  /*3020*/  SYNCS.PHASECHK.TRANS64.TRYWAIT P0, [UR9], R229 ;  /* 0x000000e5ff0075a7 */ /* 0x0000620008000149 */
[----:B------:R-:W-:Y:S05]  /*3030*/  @!P1 BRA `(.L_x_25) ;  /* 0x0000000000049947 */ /* 0x000fea0003800000 */
[----:B------:R-:W-:Y:S01]  /*3040*/  BPT.TRAP 0x1 ;  /* 0x000000040000795c */ /* 0x000fe20000300000 */
.L_x_25:
[----:B-1----:R-:W-:Y:S05]  /*3050*/  @P0 BRA `(.L_x_26) ;  /* 0x0000000000080947 */ /* 0x002fea0003800000 */
[----:B------:R-:W1:Y:S02]  /*3060*/  SYNCS.PHASECHK.TRANS64.TRYWAIT P0, [UR9], R229 ;  /* 0x000000e5ff0075a7 */ /* 0x000e640008000149 */
[----:B-1----:R-:W-:Y:S05]  /*3070*/  @!P0 BRA `(.L_x_27) ;  /* 0x000000d000a88947 */ /* 0x002fea0003800000 */
.L_x_26:
[----:B------:R-:W-:Y:S01]  /*3080*/  UIADD3 UR9, UR14, 0x8100, URZ ;  /* 0x000081000e097890 */ /* 0x000fe2000fffe03f */
[----:B------:R-:W-:Y:S01]  /*3090*/  WARPGROUP.ARRIVE ;  /* 0x00000000000079c5 */ /* 0x000fe20000000000 */
[----:B------:R-:W-:Y:S02]  /*30a0*/  UISETP.NE.AND UP0, UPT, UR7, URZ, UPT ;  /* 0x0000003f0700728c */ /* 0x000fe4000bf05270 */
[----:B------:R-:W-:Y:S02]  /*30b0*/  USHF.R.U32.HI UR9, URZ, 0x4, UR9 ;  /* 0x000000043f097899 */ /* 0x000fe40008011609 */
[----:B------:R-:W-:Y:S02]  /*30c0*/  USEL UR8, UR8, URZ, !UP0 ;  /* 0x0000003f08087287 */ /* 0x000fe4000c000000 */
[----:B------:R-:W-:Y:S02]  /*30d0*/  ULOP3.LUT UR9, UR9, 0x3fff, URZ, 0xc0, !UPT ;  /* 0x00003fff09097892 */ /* 0x000fe4000f8ec03f */
[----:B------:R-:W-:-:S02]  /*30e0*/  ULOP3.LUT UR7, UR15, 0x10000, URZ, 0xfc, !UPT ;  /* 0x000100000f077892 */ /* 0x000fc4000f8efc3f */
[----:B------:R-:W-:Y:S02]  /*30f0*/  ULOP3.LUT UR9, UR9, 0x10000, URZ, 0xfc, !UPT ;  /* 0x0001000009097892 */ /* 0x000fe4000f8efc3f */
[----:B------:R-:W-:Y:S02]  /*3100*/  UISETP.NE.U32.AND UP0, UPT, UR8, URZ, UPT ;  /* 0x0000003f0800728c */ /* 0x000fe4000bf05070 */
[----:B------:R-:W-:Y:S02]  /*3110*/  ULEA UR8, UR18, UR7, 0x9 ;  /* 0x0000000712087291 */ /* 0x000fe4000f8e483f */
[----:B------:R-:W-:Y:S01]  /*3120*/  ULEA UR10, UR18, UR9, 0xa ;  /* 0x00000009120a7291 */ /* 0x000fe2000f8e503f */
[----:B------:R-:W-:Y:S02]  /*3130*/  UMOV UR11, 0x80000020 ;  /* 0x80000020000b7882 */ /* 0x000fe40000000000 */
[----:B------:R-:W-:Y:S01]  /*3140*/  UMOV UR9, 0x80000020 ;  /* 0x8000002000097882 */ /* 0x000fe20000000000 */
[----:B------:R-:W-:-:S05]  /*3150*/  UIADD3 UR6, UR6, 0x2, URZ ;  /* 0x0000000206067890 */ /* 0x000fca000fffe03f */
[----:B------:R-:W-:Y:S01]  /*3160*/  QGMMA.64x256x32.F32.E5M2.E5M2 R24, gdesc[UR8], R24, UP0 ;  /* 0x03e00000081879f3 */ /* 0x000fe2000bf03818 */
[----:B------:R-:W-:Y:S02]  /*3170*/  UIADD3 UR8, UR8, 0x2, URZ ;  /* 0x0000000208087890 */ /* 0x000fe4000fffe03f */
[----:B------:R-:W-:Y:S01]  /*3180*/  UIADD3 UR10, UR10, 0x2, URZ ;  /* 0x000000020a0a7890 */ /* 0x000fe2000fffe03f */
[----:B------:R-:W-:Y:S01]  /*3190*/  UMOV UR9, 0x80000020 ;  /* 0x8000002000097882 */ /* 0x000fe20000000000 */
[----:B------:R-:W-:Y:S01]  /*31a0*/  UMOV UR11, 0x80000020 ;  /* 0x80000020000b7882 */ /* 0x000fe20000000000 */
[----:B------:R-:W-:-:S04]  /*31b0*/  UISETP.NE.AND UP0, UPT, UR6, UR24, UPT ;  /* 0x000000180600728c */ /* 0x000fc8000bf05270 */
[----:B------:R-:W-:-:S06]  /*31c0*/  USEL UR7, URZ, 0x1, UP0 ;  /* 0x000000013f077887 */ /* 0x000fcc0008000000 */
[----:B------:R-:W-:-:S12]  /*31d0*/  ISETP.NE.AND P0, PT, RZ, UR7, PT ;  /* 0x00000007ff007c0c */ /* 0x000fd8000bf05270 */
[----:B------:R-:W-:Y:S03]  /*31e0*/  QGMMA.64x256x32.F32.E5M2.E5M2 R24, gdesc[UR8], R24, gsb0 ;  /* 0x03e00000081879f3 */ /* 0x000fe60008003818 */
[----:B------:R-:W-:Y:S02]  /*31f0*/  WARPGROUP.DEPBAR.LE gsb0, 0x1 ;  /* 0x00008000000079c5 */ /* 0x000fe40000010100 */
[----:B------:R-:W-:Y:S05]  /*3200*/  @!P0 BRA `(.L_x_28) ;  /* 0x0000000c00808947 */ /* 0x000fea0003800000 */
[----:B------:R-:W-:Y:S02]  /*3210*/  WARPGROUP.DEPBAR.LE gsb0, 0x0 ;  /* 0x00008000000079c5 */ /* 0x000fe40000010000 */
[----:B------:R-:W-:-:S01]  /*3220*/  FADD R226, R24, R226 ;  /* 0x000000e218e27221 */ /* 0x000fc20000000000 */
[----:B------:R-:W-:Y:S01]  /*3230*/  FADD R225, R25, R225 ;  /* 0x000000e119e17221 */ /* 0x000fe20000000000 */
[----:B------:R1:W-:Y:S01]  /*3240*/  STL [R1+0x90], R227 ;  /* 0x000090e301007387 */ /* 0x0003e20000100800 */
[----:B------:R-:W-:-:S01]  /*3250*/  FADD R224, R26, R224 ;  /* 0x000000e01ae07221 */ /* 0x000fc20000000000 */
[----:B------:R-:W-:Y:S01]  /*3260*/  FADD R223, R27, R223 ;  /* 0x000000df1bdf7221 */ /* 0x000fe20000000000 */
[----:B------:R-:W-:-:S01]  /*3270*/  FADD R222, R28, R222 ;  /* 0x000000de1cde7221 */ /* 0x000fc20000000000 */
[----:B------:R-:W-:Y:S01]  /*3280*/  FADD R221, R29, R221 ;  /* 0x000000dd1ddd7221 */ /* 0x000fe20000000000 */
[----:B-1----:R-:W3:Y:S04]  /*3290*/  LDL.LU R227, [R1+0x30] ;  /* 0x0000300001e37983 */ /* 0x002ee80000300800 */
[----:B------:R1:W-:Y:S01]  /*32a0*/  STL [R1+0x94], R226 ;  /* 0x000094e201007387 */ /* 0x0003e20000100800 */
[----:B------:R-:W-:-:S01]  /*32b0*/  FADD R220, R30, R220 ;  /* 0x000000dc1edc7221 */ /* 0x000fc20000000000 */
[----:B------:R-:W-:-:S02]  /*32c0*/  FADD R219, R31, R219 ;  /* 0x000000db1fdb7221 */ /* 0x000fc40000000000 */
[----:B-1----:R-:W4:Y:S04]  /*32d0*/  LDL.LU R226, [R1+0x2c] ;  /* 0x00002c0001e27983 */ /* 0x002f280000300800 */
[----:B------:R1:W-:Y:S01]  /*32e0*/  STL [R1+0x98], R225 ;  /* 0x000098e101007387 */ /* 0x0003e20000100800 */
[----:B------:R-:W-:-:S03]  /*32f0*/  FADD R218, R32, R218 ;  /* 0x000000da20da7221 */ /* 0x000fc60000000000 */
[----:B-1----:R-:W2:Y:S04]  /*3300*/  LDL.LU R225, [R1+0x28] ;  /* 0x0000280001e17983 */ /* 0x002ea80000300800 */
        /* <DEDUP_REMOVED lines=9> */
[----:B------:R1:W-:Y:S04]  /*33a0*/  STL [R1+0xa8], R221 ;  /* 0x0000a8dd01007387 */ /* 0x0003e80000100800 */
        /* <DEDUP_REMOVED lines=12> */
[----:B-1----:R-:W2:Y:S01]  /*3470*/  LDL.LU R215, [R1] ;  /* 0x0000000001d77983 */ /* 0x002ea20000300800 */
[----:B------:R-:W-:-:S01]  /*3480*/  FADD R214, R36, R214 ;  /* 0x000000d624d67221 */ /* 0x000fc20000000000 */
[----:B------:R-:W-:Y:S01]  /*3490*/  FADD R213, R37, R213 ;  /* 0x000000d525d57221 */ /* 0x000fe20000000000 */
[----:B------:R-:W-:-:S01]  /*34a0*/  FADD R212, R38, R212 ;  /* 0x000000d426d47221 */ /* 0x000fc20000000000 */
[----:B------:R-:W-:Y:S01]  /*34b0*/  FADD R211, R39, R211 ;  /* 0x000000d327d37221 */ /* 0x000fe20000000000 */
[----:B------:R-:W-:-:S01]  /*34c0*/  FADD R210, R40, R210 ;  /* 0x000000d228d27221 */ /* 0x000fc20000000000 */
[----:B------:R-:W-:Y:S01]  /*34d0*/  STL [R1+0xc4], R214 ;  /* 0x0000c4d601007387 */ /* 0x000fe20000100800 */
        /* <DEDUP_REMOVED lines=11> */
[----:B------:R1:W-:Y:S01]  /*3590*/  STL [R1+0xd0], R211 ;  /* 0x0000d0d301007387 */ /* 0x0003e20000100800 */
[----:B------:R-:W-:-:S01]  /*35a0*/  FADD R200, R50, R200 ;  /* 0x000000c832c87221 */ /* 0x000fc20000000000 */
[----:B------:R-:W-:Y:S01]  /*35b0*/  FADD R199, R51, R199 ;  /* 0x000000c733c77221 */ /* 0x000fe20000000000 */
        /* <DEDUP_REMOVED lines=69> */
[----:B-----5:R-:W-:Y:S01]  /*3a10*/  FADD R0, R121, R0 ;  /* 0x0000000079007221 */ /* 0x020fe20000000000 */
[----:B---3--:R-:W-:-:S01]  /*3a20*/  FADD R227, R134, R227 ;  /* 0x000000e386e37221 */ /* 0x008fc20000000000 */
[----:B----4-:R-:W-:Y:S01]  /*3a30*/  FADD R226, R133, R226 ;  /* 0x000000e285e27221 */ /* 0x010fe20000000000 */
[----:B--2---:R-:W-:-:S01]  /*3a40*/  FADD R225, R132, R225 ;  /* 0x000000e184e17221 */ /* 0x004fc20000000000 */
        /* <DEDUP_REMOVED lines=9> */
[----:B------:R-:W-:-:S05]  /*3ae0*/  FADD R215, R122, R215 ;  /* 0x000000d77ad77221 */ /* 0x000fca0000000000 */
[----:B------:R2:W-:Y:S04]  /*3af0*/  STL [R1], R215 ;  /* 0x000000d701007387 */ /* 0x0005e80000100800 */
[----:B------:R3:W-:Y:S04]  /*3b00*/  STL [R1+0x4], R216 ;  /* 0x000004d801007387 */ /* 0x0007e80000100800 */
        /* <DEDUP_REMOVED lines=8> */
[----:B-1----:R-:W4:Y:S04]  /*3b90*/  LDL.LU R211, [R1+0x34] ;  /* 0x0000340001d37983 */ /* 0x002f280000300800 */
[----:B------:R1:W-:Y:S04]  /*3ba0*/  STL [R1+0x28], R225 ;  /* 0x000028e101007387 */ /* 0x0003e80000100800 */
[----:B------:R-:W4:Y:S04]  /*3bb0*/  LDL.LU R212, [R1+0x38] ;  /* 0x0000380001d47983 */ /* 0x000f280000300800 */
[----:B------:R1:W-:Y:S04]  /*3bc0*/  STL [R1+0x2c], R226 ;  /* 0x00002ce201007387 */ /* 0x0003e80000100800 */
[----:B------:R-:W4:Y:S04]  /*3bd0*/  LDL.LU R213, [R1+0x3c] ;  /* 0x00003c0001d57983 */ /* 0x000f280000300800 */
[----:B------:R1:W-:Y:S04]  /*3be0*/  STL [R1+0x30], R227 ;  /* 0x000030e301007387 */ /* 0x0003e80000100800 */
[----:B------:R-:W4:Y:S04]  /*3bf0*/  LDL.LU R214, [R1+0x40] ;  /* 0x0000400001d67983 */ /* 0x000f280000300800 */
[----:B--2---:R-:W2:Y:S04]  /*3c00*/  LDL.LU R215, [R1+0x44] ;  /* 0x0000440001d77983 */ /* 0x004ea80000300800 */
[----:B---3--:R-:W3:Y:S04]  /*3c10*/  LDL.LU R216, [R1+0x48] ;  /* 0x0000480001d87983 */ /* 0x008ee80000300800 */
[----:B----4-:R-:W4:Y:S04]  /*3c20*/  LDL.LU R217, [R1+0x4c] ;  /* 0x00004c0001d97983 */ /* 0x010f280000300800 */
[----:B0-----:R-:W4:Y:S04]  /*3c30*/  LDL.LU R218, [R1+0x50] ;  /* 0x0000500001da7983 */ /* 0x001f280000300800 */
[----:B------:R-:W4:Y:S04]  /*3c40*/  LDL.LU R219, [R1+0x54] ;  /* 0x0000540001db7983 */ /* 0x000f280000300800 */
[----:B------:R-:W4:Y:S04]  /*3c50*/  LDL.LU R220, [R1+0x58] ;  /* 0x0000580001dc7983 */ /* 0x000f280000300800 */
[----:B------:R-:W4:Y:S04]  /*3c60*/  LDL.LU R221, [R1+0x5c] ;  /* 0x00005c0001dd7983 */ /* 0x000f280000300800 */
[----:B------:R-:W4:Y:S04]  /*3c70*/  LDL.LU R222, [R1+0x60] ;  /* 0x0000600001de7983 */ /* 0x000f280000300800 */
[----:B------:R-:W4:Y:S04]  /*3c80*/  LDL.LU R223, [R1+0x64] ;  /* 0x0000640001df7983 */ /* 0x000f280000300800 */
[----:B------:R-:W4:Y:S04]  /*3c90*/  LDL.LU R224, [R1+0x68] ;  /* 0x0000680001e07983 */ /* 0x000f280000300800 */
[----:B-1----:R-:W4:Y:S04]  /*3ca0*/  LDL.LU R225, [R1+0x6c] ;  /* 0x00006c0001e17983 */ /* 0x002f280000300800 */
[----:B------:R-:W4:Y:S04]  /*3cb0*/  LDL.LU R226, [R1+0x70] ;  /* 0x0000700001e27983 */ /* 0x000f280000300800 */
[----:B------:R-:W4:Y:S01]  /*3cc0*/  LDL.LU R227, [R1+0x74] ;  /* 0x0000740001e37983 */ /* 0x000f220000300800 */
[----:B------:R-:W-:-:S05]  /*3cd0*/  FADD R211, R135, R211 ;  /* 0x000000d387d37221 */ /* 0x000fca0000000000 */
[----:B------:R0:W-:Y:S01]  /*3ce0*/  STL [R1+0x34], R211 ;  /* 0x000034d301007387 */ /* 0x0001e20000100800 */
[----:B------:R-:W-:-:S03]  /*3cf0*/  FADD R212, R136, R212 ;  /* 0x000000d488d47221 */ /* 0x000fc60000000000 */
[----:B0-----:R1:W5:Y:S01]  /*3d00*/  LDL.LU R211, [R1+0xd0] ;  /* 0x0000d00001d37983 */ /* 0x0013620000300800 */
[----:B------:R-:W-:-:S03]  /*3d10*/  FADD R213, R137, R213 ;  /* 0x000000d589d57221 */ /* 0x000fc60000000000 */
[----:B------:R0:W-:Y:S01]  /*3d20*/  STL [R1+0x38], R212 ;  /* 0x000038d401007387 */ /* 0x0001e20000100800 */
[----:B------:R-:W-:-:S01]  /*3d30*/  FADD R214, R138, R214 ;  /* 0x000000d68ad67221 */ /* 0x000fc20000000000 */
[----:B--2---:R-:W-:Y:S02]  /*3d40*/  FADD R215, R139, R215 ;  /* 0x000000d78bd77221 */ /* 0x004fe40000000000 */
[----:B0-----:R1:W5:Y:S01]  /*3d50*/  LDL.LU R212, [R1+0xcc] ;  /* 0x0000cc0001d47983 */ /* 0x0013620000300800 */
[----:B---3--:R-:W-:-:S03]  /*3d60*/  FADD R216, R140, R216 ;  /* 0x000000d88cd87221 */ /* 0x008fc60000000000 */
[----:B------:R0:W-:Y:S01]  /*3d70*/  STL [R1+0x3c], R213 ;  /* 0x00003cd501007387 */ /* 0x0001e20000100800 */
[----:B----4-:R-:W-:-:S03]  /*3d80*/  FADD R217, R141, R217 ;  /* 0x000000d98dd97221 */ /* 0x010fc60000000000 */
[----:B0-----:R1:W5:Y:S01]  /*3d90*/  LDL.LU R213, [R1+0xc8] ;  /* 0x0000c80001d57983 */ /* 0x0013620000300800 */
[----:B------:R-:W-:-:S03]  /*3da0*/  FADD R218, R142, R218 ;  /* 0x000000da8eda7221 */ /* 0x000fc60000000000 */
[----:B------:R0:W-:Y:S01]  /*3db0*/  STL [R1+0x40], R214 ;  /* 0x000040d601007387 */ /* 0x0001e20000100800 */
[----:B------:R-:W-:-:S01]  /*3dc0*/  FADD R219, R143, R219 ;  /* 0x000000db8fdb7221 */ /* 0x000fc20000000000 */
[----:B------:R-:W-:Y:S02]  /*3dd0*/  FADD R220, R144, R220 ;  /* 0x000000dc90dc7221 */ /* 0x000fe40000000000 */
[----:B0-----:R1:W5:Y:S04]  /*3de0*/  LDL.LU R214, [R1+0xc4] ;  /* 0x0000c40001d67983 */ /* 0x0013680000300800 */
[----:B------:R0:W-:Y:S01]  /*3df0*/  STL [R1+0x44], R215 ;  /* 0x000044d701007387 */ /* 0x0001e20000100800 */
[----:B------:R-:W-:-:S01]  /*3e00*/  FADD R221, R145, R221 ;  /* 0x000000dd91dd7221 */ /* 0x000fc20000000000 */
[----:B------:R-:W-:-:S02]  /*3e10*/  FADD R222, R146, R222 ;  /* 0x000000de92de7221 */ /* 0x000fc40000000000 */
[----:B0-----:R1:W5:Y:S04]  /*3e20*/  LDL.LU R215, [R1+0xc0] ;  /* 0x0000c00001d77983 */ /* 0x0013680000300800 */
[----:B------:R0:W-:Y:S01]  /*3e30*/  STL [R1+0x48], R216 ;  /* 0x000048d801007387 */ /* 0x0001e20000100800 */
[----:B------:R-:W-:-:S03]  /*3e40*/  FADD R223, R147, R223 ;  /* 0x000000df93df7221 */ /* 0x000fc60000000000 */
        /* <DEDUP_REMOVED lines=13> */
[----:B------:R0:W-:Y:S04]  /*3f20*/  STL [R1+0x5c], R221 ;  /* 0x00005cdd01007387 */ /* 0x0001e80000100800 */
        /* <DEDUP_REMOVED lines=12> */
[----:B0-----:R1:W5:Y:S01]  /*3ff0*/  LDL.LU R227, [R1+0x90] ;  /* 0x0000900001e37983 */ /* 0x0013620000300800 */
[----:B------:R-:W-:-:S05]  /*4000*/  UMOV UR6, URZ ;  /* 0x0000003f00067c82 */ /* 0x000fca0008000000 */
.L_x_28:
[----:B------:R-:W-:Y:S05]  /*4010*/  @!P1 BRA `(.L_x_29) ;  /* 0x0000000000049947 */ /* 0x000fea0003800000 */
[----:B------:R-:W-:Y:S01]  /*4020*/  BPT.TRAP 0x1 ;  /* 0x000000040000795c */ /* 0x000fe20000300000 */
.L_x_29:
[----:B------:R3:W-:Y:S04]  /*4030*/  STL [R1+0x94], R2 ;  /* 0x0000940201007387 */ /* 0x0007e80000100800 */
[----:B---3--:R-:W3:Y:S04]  /*4040*/  LDL R2, [R1+0x78] ;  /* 0x0000780001027983 */ /* 0x008ee80000100800 */
[----:B-----5:R4:W-:Y:S04]  /*4050*/  STL [R1+0x90], R0 ;  /* 0x0000900001007387 */ /* 0x0209e80000100800 */
[----:B----4-:R-:W4:Y:S01]  /*4060*/  LDL R0, [R1+0x7c] ;  /* 0x00007c0001007983 */ /* 0x010f220000100800 */
[----:B0-----:R-:W-:Y:S01]  /*4070*/  IMAD.U32 R229, RZ, RZ, UR19 ;  /* 0x00000013ffe57e24 */ /* 0x001fe2000f8e00ff */
[----:B---3--:R-:W-:-:S02]  /*4080*/  ISETP.NE.AND P0, PT, R2, RZ, PT ;  /* 0x000000ff0200720c */ /* 0x008fc40003f05270 */
[----:B------:R0:W5:Y:S11]  /*4090*/  LDL.LU R2, [R1+0x94] ;  /* 0x0000940001027983 */ /* 0x0001760000300800 */
[----:B------:R-:W-:-:S05]  /*40a0*/  @P0 LEA R229, R229, UR14, 0x3 ;  /* 0x0000000ee5e50c11 */ /* 0x000fca000f8e18ff */
[----:B------:R-:W-:-:S05]  /*40b0*/  @P0 VIADD R229, R229, 0x20 ;  /* 0x00000020e5e50836 */ /* 0x000fca0000000000 */
[----:B----4-:R-:W-:Y:S02]  /*40c0*/  @P0 PRMT R229, R0, 0x654, R229 ;  /* 0x0000065400e50816 */ /* 0x010fe400000000e5 */
[----:B------:R0:W5:Y:S01]  /*40d0*/  LDL.LU R0, [R1+0x90] ;  /* 0x0000900001007983 */ /* 0x0001620000300800 */
[----:B------:R-:W-:Y:S01]  /*40e0*/  UISETP.GT.U32.AND UP0, UPT, UR13, 0x1, UPT ;  /* 0x000000010d00788c */ /* 0x000fe2000bf04070 */
[----:B------:R0:W-:Y:S05]  /*40f0*/  @P0 SYNCS.ARRIVE.TRANS64.RED.A1T0 RZ, [R229+URZ], RZ ;  /* 0x000000ffe5ff09a7 */ /* 0x0001ea000810043f */
[----:B------:R-:W-:-:S13]  /*4100*/  PLOP3.LUT P0, PT, PT, PT, UP0, 0x80, 0x0 ;  /* 0x000000000000781c */ /* 0x000fda0003f0f008 */
[----:B0-----:R-:W-:Y:S05]  /*4110*/  @P0 BRA `(.L_x_30) ;  /* 0x0000000000040947 */ /* 0x001fea0003800000 */
[----:B------:R-:W-:Y:S01]  /*4120*/  BPT.TRAP 0x1 ;  /* 0x000000040000795c */ /* 0x000fe20000300000 */
.L_x_30:
[----:B------:R-:W-:Y:S01]  /*4130*/  UIADD3 UR18, UR18, 0x1, URZ ;  /* 0x0000000112127890 */ /* 0x000fe2000fffe03f */
[C---:B------:R-:W-:Y:S01]  /*4140*/  ISETP.GT.AND P0, PT, R228.reuse, 0x1, PT ;  /* 0x00000001e400780c */ /* 0x040fe20003f04270 */
[----:B------:R-:W-:Y:S01]  /*4150*/  UIADD3 UR19, UR19, 0x1, URZ ;  /* 0x0000000113137890 */ /* 0x000fe2000fffe03f */
[----:B------:R-:W-:Y:S01]  /*4160*/  VIADD R228, R228, 0xffffffff ;  /* 0xffffffffe4e47836 */ /* 0x000fe20000000000 */
[----:B------:R-:W-:Y:S02]  /*4170*/  UISETP.NE.AND UP0, UPT, UR18, 0x4, UPT ;  /* 0x000000041200788c */ /* 0x000fe4000bf05270 */
[----:B------:R-:W-:Y:S02]  /*4180*/  UISETP.NE.AND UP1, UPT, UR19, 0x4, UPT ;  /* 0x000000041300788c */ /* 0x000fe4000bf25270 */
[----:B------:R-:W-:Y:S02]  /*4190*/  USEL UR8, URZ, 0x1, UP0 ;  /* 0x000000013f087887 */ /* 0x000fe40008000000 */
[----:B------:R-:W-:-:S02]  /*41a0*/  USEL UR18, UR18, URZ, UP0 ;  /* 0x0000003f12127287 */ /* 0x000fc40008000000 */
[----:B------:R-:W-:Y:S02]  /*41b0*/  USEL UR19, UR19, URZ, UP1 ;  /* 0x0000003f13137287 */ /* 0x000fe40008800000 */
[----:B------:R-:W-:Y:S01]  /*41c0*/  LOP3.LUT R227, R227, UR8, RZ, 0x3c, !PT ;  /* 0x00000008e3e37c12 */ /* 0x000fe2000f8e3cff */
[----:B------:R-:W-:Y:S01]  /*41d0*/  UMOV UR8, 0x1 ;  /* 0x0000000100087882 */ /* 0x000fe20000000000 */
[----:B------:R-:W-:Y:S08]  /*41e0*/  @P0 BRA `(.L_x_31) ;  /* 0xffffffec00680947 */ /* 0x000ff0000383ffff */
.L_x_23:
[----:B------:R-:W-:-:S04]  /*41f0*/  UISETP.NE.AND UP0, UPT, UR6, URZ, UPT ;  /* 0x0000003f0600728c */ /* 0x000fc8000bf05270 */
[----:B------:R-:W-:-:S06]  /*4200*/  USEL UR6, URZ, 0x1, !UP0 ;  /* 0x000000013f067887 */ /* 0x000fcc000c000000 */
[----:B------:R-:W-:-:S13]  /*4210*/  ISETP.NE.AND P0, PT, RZ, UR6, PT ;  /* 0x00000006ff007c0c */ /* 0x000fda000bf05270 */
[----:B------:R-:W-:Y:S05]  /*4220*/  @!P0 BRA `(.L_x_32) ;  /* 0x0000000c00dc8947 */ /* 0x000fea0003800000 */
[----:B------:R-:W3:Y:S04]  /*4230*/  LDL.LU R227, [R1+0x74] ;  /* 0x0000740001e37983 */ /* 0x000ee80000300800 */
[----:B---3--:R0:W-:Y:S04]  /*4240*/  STL [R1+0x90], R227 ;  /* 0x000090e301007387 */ /* 0x0081e80000100800 */
[----:B0-----:R-:W3:Y:S04]  /*4250*/  LDL.LU R227, [R1+0x70] ;  /* 0x0000700001e37983 */ /* 0x001ee80000300800 */
        /* <DEDUP_REMOVED lines=55> */
[----:B0-----:R-:W3:Y:S01]  /*45d0*/  LDL.LU R227, [R1] ;  /* 0x0000000001e37983 */ /* 0x001ee20000300800 */
[----:B------:R-:W-:-:S02]  /*45e0*/  WARPGROUP.DEPBAR.LE gsb0, 0x0 ;  /* 0x00008000000079c5 */ /* 0x000fc40000010000 */
[----:B------:R-:W-:Y:S01]  /*45f0*/  FADD R226, R24, R226 ;  /* 0x000000e218e27221 */ /* 0x000fe20000000000 */
        /* <DEDUP_REMOVED lines=95> */
[----:B-----5:R-:W-:Y:S01]  /*4bf0*/  FADD R2, R120, R2 ;  /* 0x0000000278027221 */ /* 0x020fe20000000000 */
[----:B------:R-:W-:Y:S01]  /*4c00*/  FADD R0, R121, R0 ;  /* 0x0000000079007221 */ /* 0x000fe20000000000 */
[----:B---3--:R-:W-:-:S05]  /*4c10*/  FADD R227, R122, R227 ;  /* 0x000000e37ae37221 */ /* 0x008fca0000000000 */
[----:B------:R0:W-:Y:S04]  /*4c20*/  STL [R1], R227 ;  /* 0x000000e301007387 */ /* 0x0001e80000100800 */
[----:B0-----:R-:W3:Y:S02]  /*4c30*/  LDL.LU R227, [R1+0x100] ;  /* 0x0001000001e37983 */ /* 0x001ee40000300800 */
[----:B---3--:R-:W-:-:S05]  /*4c40*/  FADD R227, R123, R227 ;  /* 0x000000e37be37221 */ /* 0x008fca0000000000 */
[----:B------:R0:W-:Y:S04]  /*4c50*/  STL [R1+0x4], R227 ;  /* 0x000004e301007387 */ /* 0x0001e80000100800 */
        /* <DEDUP_REMOVED lines=83> */
[----:B------:R0:W-:Y:S02]  /*5190*/  STL [R1+0x74], R227 ;  /* 0x000074e301007387 */ /* 0x0001e40000100800 */
.L_x_32:
[----:B------:R-:W-:Y:S02]  /*51a0*/  WARPGROUP.DEPBAR.LE gsb0, 0x0 ;  /* 0x00008000000079c5 */ /* 0x000fe40000010000 */
[----:B------:R-:W3:Y:S02]  /*51b0*/  LDC R24, c[0x0][0x28c] ;  /* 0x0000a300ff187b82 */ /* 0x000ee40000000800 */
[----:B---3--:R-:W-:-:S13]  /*51c0*/  ISETP.GE.AND P0, PT, R24, 0x1, PT ;  /* 0x000000011800780c */ /* 0x008fda0003f06270 */
[----:B------:R-:W-:Y:S05]  /*51d0*/  @!P0 BRA `(.L_x_33) ;  /* 0x0000000000608947 */ /* 0x000fea0003800000 */
[----:B------:R-:W-:-:S06]  /*51e0*/  UISETP.NE.AND UP0, UPT, UR23, 0x3, UPT ;  /* 0x000000031700788c */ /* 0x000fcc000bf05270 */
[----:B------:R-:W-:-:S13]  /*51f0*/  PLOP3.LUT P0, PT, PT, PT, UP0, 0x80, 0x0 ;  /* 0x000000000000781c */ /* 0x000fda0003f0f008 */
[----:B------:R-:W-:Y:S05]  /*5200*/  @!P0 BRA `(.L_x_34) ;  /* 0x0000000000048947 */ /* 0x000fea0003800000 */
[----:B------:R-:W-:Y:S01]  /*5210*/  BPT.TRAP 0x1 ;  /* 0x000000040000795c */ /* 0x000fe20000300000 */
.L_x_34:
[----:B-----5:R3:W-:Y:S04]  /*5220*/  STL [R1+0x90], R0 ;  /* 0x0000900001007387 */ /* 0x0207e80000100800 */
[----:B0-----:R-:W4:Y:S04]  /*5230*/  LDL R227, [R1+0x7c] ;  /* 0x00007c0001e37983 */ /* 0x001f280000100800 */
[----:B---3--:R-:W3:Y:S01]  /*5240*/  LDL R0, [R1+0x78] ;  /* 0x0000780001007983 */ /* 0x008ee20000100800 */
[----:B------:R-:W-:Y:S01]  /*5250*/  UISETP.LT.AND UP1, UPT, UR12, 0x1, UPT ;  /* 0x000000010c00788c */ /* 0x000fe2000bf21270 */
[----:B------:R-:W-:Y:S01]  /*5260*/  IMAD.U32 R25, RZ, RZ, UR14 ;  /* 0x0000000eff197e24 */ /* 0x000fe2000f8e00ff */
[----:B---3--:R-:W-:-:S02]  /*5270*/  ISETP.NE.AND P0, PT, R0, RZ, PT ;  /* 0x000000ff0000720c */ /* 0x008fc40003f05270 */
[----:B------:R3:W5:Y:S11]  /*5280*/  LDL.LU R0, [R1+0x90] ;  /* 0x0000900001007983 */ /* 0x0007760000300800 */
[----:B------:R-:W-:-:S05]  /*5290*/  VOTEU.ANY UP0, P0 ;  /* 0x00000000003f7886 */ /* 0x000fca0000000100 */
[----:B------:R-:W-:-:S04]  /*52a0*/  @UP0 USEL UR6, UR12, 0x1, UP1 ;  /* 0x000000010c060887 */ /* 0x000fc80008800000 */
[----:B------:R-:W-:-:S06]  /*52b0*/  @UP0 UIADD3 UR6, UR5, UR12, -UR6 ;  /* 0x0000000c05060290 */ /* 0x000fcc000fffe806 */
[----:B------:R-:W-:-:S04]  /*52c0*/  IMAD.U32 R24, RZ, RZ, UR6 ;  /* 0x00000006ff187e24 */ /* 0x000fc8000f8e00ff */
[----:B------:R-:W-:-:S05]  /*52d0*/  @P0 IMAD.SHL.U32 R24, R24, 0x8, RZ ;  /* 0x0000000818180824 */ /* 0x000fca00078e00ff */
[----:B------:R-:W-:Y:S01]  /*52e0*/  @P0 LOP3.LUT R24, R24, 0x18, RZ, 0xc0, !PT ;  /* 0x0000001818180812 */ /* 0x000fe200078ec0ff */
[----:B------:R-:W-:-:S03]  /*52f0*/  UISETP.GT.U32.AND UP0, UPT, UR13, 0x1, UPT ;  /* 0x000000010d00788c */ /* 0x000fc6000bf04070 */
[----:B------:R-:W-:-:S04]  /*5300*/  @P0 IADD3 R24, R25, 0x20, R24 ;  /* 0x0000002019180810 */ /* 0x000fc80007ffe018 */
[----:B----4-:R-:W-:-:S04]  /*5310*/  @P0 PRMT R24, R227, 0x654, R24 ;  /* 0x00000654e3180816 */ /* 0x010fc80000000018 */
[----:B------:R3:W-:Y:S01]  /*5320*/  @P0 SYNCS.ARRIVE.TRANS64.RED.A1T0 RZ, [R24+URZ], RZ ;  /* 0x000000ff18ff09a7 */ /* 0x0007e2000810043f */
[----:B------:R-:W-:-:S13]  /*5330*/  PLOP3.LUT P0, PT, PT, PT, UP0, 0x80, 0x0 ;  /* 0x000000000000781c */ /* 0x000fda0003f0f008 */
[----:B---3--:R-:W-:Y:S05]  /*5340*/  @P0 BRA `(.L_x_33) ;  /* 0x0000000000040947 */ /* 0x008fea0003800000 */
[----:B------:R-:W-:Y:S01]  /*5350*/  BPT.TRAP 0x1 ;  /* 0x000000040000795c */ /* 0x000fe20000300000 */
.L_x_33:
[----:B-----5:R3:W-:Y:S01]  /*5360*/  STL [R1+0x94], R2 ;  /* 0x0000940201007387 */ /* 0x0207e20000100800 */
[----:B------:R-:W4:Y:S01]  /*5370*/  LDC R28, c[0x0][0x288] ;  /* 0x0000a200ff1c7b82 */ /* 0x000f220000000800 */
[----:B------:R-:W-:Y:S02]  /*5380*/  ULDC UR6, c[0x0][0x284] ;  /* 0x0000a10000067ab9 */ /* 0x000fe40000000800 */
[----:B------:R0:W-:Y:S01]  /*5390*/  STL [R1+0x90], R0 ;  /* 0x0000900001007387 */ /* 0x0001e20000100800 */
[----:B---3--:R-:W3:Y:S03]  /*53a0*/  S2R R2, SR_TID.X ;  /* 0x0000000000027919 */ /* 0x008ee60000002100 */
[----:B0-----:R-:W2:Y:S04]  /*53b0*/  LDL.LU R0, [R1+0x8c] ;  /* 0x00008c0001007983 */ /* 0x001ea80000300800 */
[----:B------:R-:W4:Y:S01]  /*53c0*/  LDL.LU R227, [R1+0x88] ;  /* 0x0000880001e37983 */ /* 0x000f220000300800 */
[----:B---3--:R-:W-:-:S02]  /*53d0*/  SHF.R.U32.HI R24, RZ, 0x2, R2 ;  /* 0x00000002ff187819 */ /* 0x008fc40000011602 */
[----:B------:R-:W-:Y:S02]  /*53e0*/  SHF.R.U32.HI R27, RZ, 0x7, R2 ;  /* 0x00000007ff1b7819 */ /* 0x000fe40000011602 */
[----:B------:R-:W-:Y:S02]  /*53f0*/  LOP3.LUT R26, R2, 0x60, RZ, 0xc0, !PT ;  /* 0x00000060021a7812 */ /* 0x000fe400078ec0ff */
[----:B------:R-:W-:Y:S02]  /*5400*/  LOP3.LUT R25, R24, 0x7, RZ, 0xc0, !PT ;  /* 0x0000000718197812 */ /* 0x000fe400078ec0ff */
[----:B------:R-:W-:Y:S02]  /*5410*/  LOP3.LUT R24, R27, 0x1, RZ, 0xc0, !PT ;  /* 0x000000011b187812 */ /* 0x000fe400078ec0ff */
[----:B------:R-:W-:-:S03]  /*5420*/  SHF.R.U32.HI R26, RZ, 0x1, R26 ;  /* 0x00000001ff1a7819 */ /* 0x000fc6000001161a */
[----:B------:R-:W-:Y:S01]  /*5430*/  IMAD.SHL.U32 R30, R24, 0x40, RZ ;  /* 0x00000040181e7824 */ /* 0x000fe200078e00ff */
[----:B------:R-:W-:-:S04]  /*5440*/  IADD3 R27, RZ, -R26, -R25 ;  /* 0x8000001aff1b7210 */ /* 0x000fc80007ffe819 */
[----:B------:R-:W-:Y:S01]  /*5450*/  LOP3.LUT R25, R30, 0x40, R25, 0xe2, !PT ;  /* 0x000000401e197812 */ /* 0x000fe200078ee219 */
[----:B------:R-:W-:Y:S01]  /*5460*/  IMAD R29, R24, -0x40, R27 ;  /* 0xffffffc0181d7824 */ /* 0x000fe200078e021b */
[C---:B------:R-:W-:Y:S01]  /*5470*/  LOP3.LUT R24, R2.reuse, 0x3, RZ, 0xc0, !PT ;  /* 0x0000000302187812 */ /* 0x040fe200078ec0ff */
[----:B------:R-:W-:Y:S02]  /*5480*/  IMAD.SHL.U32 R27, R2, 0x2, RZ ;  /* 0x00000002021b7824 */ /* 0x000fe400078e00ff */
[----:B------:R0:W5:Y:S01]  /*5490*/  LDL.LU R2, [R1+0x94] ;  /* 0x0000940001027983 */ /* 0x0001620000300800 */
[C---:B--2---:R-:W-:Y:S02]  /*54a0*/  IMAD.SHL.U32 R30, R0.reuse, 0x80, RZ ;  /* 0x00000080001e7824 */ /* 0x044fe400078e00ff */
[----:B------:R-:W-:Y:S02]  /*54b0*/  IMAD.WIDE R32, R0, 0x80, RZ ;  /* 0x0000008000207825 */ /* 0x000fe400078e02ff */
[----:B------:R0:W5:Y:S02]  /*54c0*/  LDL.LU R0, [R1+0x90] ;  /* 0x0000900001007983 */ /* 0x0001640000300800 */
[----:B----4-:R-:W-:-:S05]  /*54d0*/  IMAD.SHL.U32 R35, R227, 0x100, RZ ;  /* 0x00000100e3237824 */ /* 0x010fca00078e00ff */
[----:B------:R-:W-:-:S04]  /*54e0*/  ISETP.GE.AND P0, PT, R35, R28, PT ;  /* 0x0000001c2300720c */ /* 0x000fc80003f06270 */
[----:B------:R-:W-:Y:S01]  /*54f0*/  ISETP.GE.OR P0, PT, R30, UR6, P0 ;  /* 0x000000061e007c0c */ /* 0x000fe20008706670 */
[----:B------:R-:W-:Y:S01]  /*5500*/  IMAD R24, R24, -0x2, R28 ;  /* 0xfffffffe18187824 */ /* 0x000fe200078e021c */
[----:B------:R-:W-:Y:S02]  /*5510*/  LOP3.LUT R27, R27, 0x6, RZ, 0xc0, !PT ;  /* 0x000000061b1b7812 */ /* 0x000fe400078ec0ff */
[----:B------:R-:W-:Y:S01]  /*5520*/  IADD3 R38, -R30, UR6, R29 ;  /* 0x000000061e267c10 */ /* 0x000fe2000fffe11d */
[----:B------:R-:W-:Y:S01]  /*5530*/  IMAD.IADD R35, R24, 0x1, -R35 ;  /* 0x0000000118237824 */ /* 0x000fe200078e0a23 */
[----:B------:R-:W-:Y:S01]  /*5540*/  PRMT R28, R27, 0x6540, R227 ;  /* 0x000065401b1c7816 */ /* 0x000fe200000000e3 */
[----:B------:R-:W-:Y:S01]  /*5550*/  IMAD.MOV.U32 R34, RZ, RZ, -0x1 ;  /* 0xffffffffff227424 */ /* 0x000fe200078e00ff */
[----:B------:R-:W-:-:S05]  /*5560*/  LOP3.LUT R39, R32, R25, R26, 0xfe, !PT ;  /* 0x0000001920277212 */ /* 0x000fca00078efe1a */
[----:B0-----:R-:W-:Y:S05]  /*5570*/  @P0 BRA `(.L_x_35) ;  /* 0x0000008c00bc0947 */ /* 0x001fea0003800000 */
[----:B------:R-:W0:Y:S01]  /*5580*/  LDC.64 R26, c[0x0][0x5c8] ;  /* 0x00017200ff1a7b82 */ /* 0x000e220000000a00 */
[----:B------:R-:W-:Y:S01]  /*5590*/  USHF.R.S32.HI UR7, URZ, 0x1f, UR22 ;  /* 0x0000001f3f077899 */ /* 0x000fe20008011416 */
[--C-:B------:R-:W-:Y:S01]  /*55a0*/  SHF.R.S32.HI R29, RZ, 0x1f, R28.reuse ;  /* 0x0000001fff1d7819 */ /* 0x100fe2000001141c */
[----:B------:R-:W-:Y:S01]  /*55b0*/  ULDC.64 UR8, c[0x0][0x5d0] ;  /* 0x0001740000087ab9 */ /* 0x000fe20000000a00 */
[----:B------:R-:W-:Y:S01]  /*55c0*/  BSSY B0, `(.L_x_35) ;  /* 0x00008ea000007945 */ /* 0x000fe20003800000 */
[----:B------:R-:W-:Y:S02]  /*55d0*/  UIMAD UR6, UR7, UR8, URZ ;  /* 0x00000008070672a4 */ /* 0x000fe4000f8e023f */
[----:B------:R-:W-:Y:S02]  /*55e0*/  IMAD.U32 R25, RZ, RZ, UR8 ;  /* 0x00000008ff197e24 */ /* 0x000fe4000f8e00ff */
[----:B------:R-:W-:Y:S02]  /*55f0*/  UIMAD UR6, UR22, UR9, UR6 ;  /* 0x00000009160672a4 */ /* 0x000fe4000f8e0206 */
[----:B------:R-:W-:Y:S01]  /*5600*/  IMAD.WIDE.U32 R24, R25, UR22, R28 ;  /* 0x0000001619187c25 */ /* 0x000fe2000f8e001c */
[----:B------:R-:W-:-:S03]  /*5610*/  ULDC.64 UR8, c[0x0][0x5c0] ;  /* 0x0001700000087ab9 */ /* 0x000fc60000000a00 */
[----:B------:R-:W-:Y:S02]  /*5620*/  VIADD R25, R25, UR6 ;  /* 0x0000000619197c36 */ /* 0x000fe40008000000 */
[-C--:B0-----:R-:W-:Y:S02]  /*5630*/  IMAD R30, R33, R26.reuse, RZ ;  /* 0x0000001a211e7224 */ /* 0x081fe400078e02ff */
[----:B------:R-:W-:-:S04]  /*5640*/  IMAD.WIDE.U32 R24, R39, R26, R24 ;  /* 0x0000001a27187225 */ /* 0x000fc800078e0018 */
[----:B------:R-:W-:-:S04]  /*5650*/  IMAD R31, R39, R27, R30 ;  /* 0x0000001b271f7224 */ /* 0x000fc800078e021e */
[----:B------:R-:W-:Y:S01]  /*5660*/  IMAD.IADD R30, R25, 0x1, R31 ;  /* 0x00000001191e7824 */ /* 0x000fe200078e021f */
[----:B------:R-:W-:Y:S02]  /*5670*/  LEA R25, P0, R26, R24, 0x3 ;  /* 0x000000181a197211 */ /* 0x000fe400078018ff */
[----:B------:R-:W-:Y:S02]  /*5680*/  IADD3 R24, P1, R24, UR8, RZ ;  /* 0x0000000818187c10 */ /* 0x000fe4000ff3e0ff */
[----:B------:R-:W-:Y:S02]  /*5690*/  LEA.HI.X R27, R26, R30, R27, 0x3, P0 ;  /* 0x0000001e1a1b7211 */ /* 0x000fe400000f1c1b */
[----:B------:R-:W-:Y:S02]  /*56a0*/  FSETP.NEU.AND P0, PT, RZ, UR21, PT ;  /* 0x00000015ff007c0b */ /* 0x000fe4000bf0d000 */
[----:B------:R-:W-:Y:S02]  /*56b0*/  IADD3 R26, P3, R25, UR8, RZ ;  /* 0x00000008191a7c10 */ /* 0x000fe4000ff7e0ff */
[----:B------:R-:W-:-:S02]  /*56c0*/  IADD3.X R25, R30, UR9, RZ, P1, !PT ;  /* 0x000000091e197c10 */ /* 0x000fc40008ffe4ff */
[----:B------:R-:W-:-:S07]  /*56d0*/  IADD3.X R27, R27, UR9, RZ, P3, !PT ;  /* 0x000000091b1b7c10 */ /* 0x000fce0009ffe4ff */
[----:B------:R-:W-:Y:S05]  /*56e0*/  @!P0 BRA `(.L_x_36) ;  /* 0x0000006800dc8947 */ /* 0x000fea0003800000 */
[----:B------:R-:W-:Y:S01]  /*56f0*/  ULDC.64 UR8, c[0x0][0x5b8] ;  /* 0x00016e0000087ab9 */ /* 0x000fe20000000a00 */
[----:B------:R-:W-:Y:S01]  /*5700*/  ISETP.GE.AND P0, PT, R38, 0x1, PT ;  /* 0x000000012600780c */ /* 0x000fe20003f06270 */
[----:B------:R-:W-:Y:S02]  /*5710*/  UIMAD UR6, UR7, UR8, URZ ;  /* 0x00000008070672a4 */ /* 0x000fe4000f8e023f */
[----:B------:R-:W-:Y:S01]  /*5720*/  IMAD.U32 R31, RZ, RZ, UR8 ;  /* 0x00000008ff1f7e24 */ /* 0x000fe2000f8e00ff */
[----:B------:R-:W-:Y:S01]  /*5730*/  BSSY B1, `(.L_x_37) ;  /* 0x0000010000017945 */ /* 0x000fe20003800000 */
[----:B------:R-:W-:Y:S01]  /*5740*/  ISETP.LT.OR P4, PT, R35, 0x1, !P0 ;  /* 0x000000012300780c */ /* 0x000fe20004781670 */
[----:B------:R-:W-:Y:S02]  /*5750*/  UIMAD UR6, UR22, UR9, UR6 ;  /* 0x00000009160672a4 */ /* 0x000fe4000f8e0206 */
[----:B------:R-:W-:Y:S01]  /*5760*/  IMAD.WIDE.U32 R28, R31, UR22, R28 ;  /* 0x000000161f1c7c25 */ /* 0x000fe2000f8e001c */
[----:B------:R-:W-:-:S03]  /*5770*/  ULDC.64 UR8, c[0x0][0x5a8] ;  /* 0x00016a0000087ab9 */ /* 0x000fc60000000a00 */
[----:B------:R-:W-:Y:S02]  /*5780*/  IMAD.MOV.U32 R30, RZ, RZ, R28 ;  /* 0x000000ffff1e7224 */ /* 0x000fe400078e001c */
[----:B------:R-:W-:Y:S01]  /*5790*/  VIADD R31, R29, UR6 ;  /* 0x000000061d1f7c36 */ /* 0x000fe20008000000 */
[----:B------:R-:W-:Y:S02]  /*57a0*/  ULDC.64 UR6, c[0x0][0x5b0] ;  /* 0x00016c0000067ab9 */ /* 0x000fe40000000a00 */
[----:B------:R-:W-:Y:S02]  /*57b0*/  IMAD R36, R33, UR6, RZ ;  /* 0x0000000621247c24 */ /* 0x000fe4000f8e02ff */
[----:B------:R-:W-:-:S04]  /*57c0*/  IMAD.WIDE.U32 R28, R39, UR6, R30 ;  /* 0x00000006271c7c25 */ /* 0x000fc8000f8e001e */
[--C-:B------:R-:W-:Y:S01]  /*57d0*/  IMAD R37, R39, UR7, R36.reuse ;  /* 0x0000000727257c24 */ /* 0x100fe2000f8e0224 */
[----:B------:R-:W-:Y:S02]  /*57e0*/  IADD3 R28, P1, R28, UR8, RZ ;  /* 0x000000081c1c7c10 */ /* 0x000fe4000ff3e0ff */
[----:B------:R-:W-:Y:S02]  /*57f0*/  PRMT R36, RZ, 0x7610, R36 ;  /* 0x00007610ff247816 */ /* 0x000fe40000000024 */
[----:B------:R-:W-:Y:S01]  /*5800*/  IADD3.X R29, R29, UR9, R37, P1, !PT ;  /* 0x000000091d1d7c10 */ /* 0x000fe20008ffe425 */
[----:B------:R-:W-:Y:S08]  /*5810*/  @P4 BRA `(.L_x_38) ;  /* 0x0000000000044947 */ /* 0x000ff00003800000 */
[----:B------:R0:W5:Y:S02]  /*5820*/  LDG.E.U8 R36, desc[UR16][R28.64] ;  /* 0x000000101c247981 */ /* 0x000164000c1e1100 */
.L_x_38:
[----:B------:R-:W-:Y:S05]  /*5830*/  BSYNC B1 ;  /* 0x0000000000017941 */ /* 0x000fea0003800000 */
.L_x_37:
[----:B-----5:R-:W-:Y:S01]  /*5840*/  LOP3.LUT R36, R36, 0xff, RZ, 0xc0, !PT ;  /* 0x000000ff24247812 */ /* 0x020fe200078ec0ff */
[----:B------:R-:W-:Y:S01]  /*5850*/  BSSY B1, `(.L_x_39) ;  /* 0x000000b000017945 */ /* 0x000fe20003800000 */
[----:B------:R-:W-:Y:S02]  /*5860*/  ISETP.LT.OR P3, PT, R35, 0x2, !P0 ;  /* 0x000000022300780c */ /* 0x000fe40004761670 */
[----:B------:R-:W-:-:S05]  /*5870*/  F2FP.F16.E5M2.UNPACK_B R36, R36 ;  /* 0x00000024ff24723e */ /* 0x000fca00020004ff */
[----:B------:R-:W-:-:S05]  /*5880*/  HADD2.F32 R36, -RZ, R36.H0_H0 ;  /* 0x20000024ff247230 */ /* 0x000fca0000004100 */
[----:B------:R-:W-:Y:S01]  /*5890*/  FMUL R37, R36, UR21 ;  /* 0x0000001524257c20 */ /* 0x000fe20008400000 */
[----:B------:R-:W-:-:S03]  /*58a0*/  PRMT R36, RZ, 0x7610, R36 ;  /* 0x00007610ff247816 */ /* 0x000fc60000000024 */
[----:B------:R-:W-:-:S05]  /*58b0*/  FFMA R37, R226, UR20, R37 ;  /* 0x00000014e2257c23 */ /* 0x000fca0008000025 */
[----:B------:R-:W-:-:S05]  /*58c0*/  F2FP.SATFINITE.E5M2.F32.PACK_AB_MERGE_C R37, RZ, R37, RZ ;  /* 0x00000025ff25723e */ /* 0x000fca00048060ff */
[----:B------:R2:W-:Y:S01]  /*58d0*/  @!P4 STG.E.U8 desc[UR16][R24.64], R37 ;  /* 0x000000251800c986 */ /* 0x0005e2000c101110 */
[----:B------:R-:W-:Y:S05]  /*58e0*/  @P3 BRA `(.L_x_40) ;  /* 0x0000000000043947 */ /* 0x000fea0003800000 */
[----:B------:R3:W5:Y:S02]  /*58f0*/  LDG.E.U8 R36, desc[UR16][R28.64+0x1] ;  /* 0x000001101c247981 */ /* 0x000764000c1e1100 */
.L_x_40:
[----:B------:R-:W-:Y:S05]  /*5900*/  BSYNC B1 ;  /* 0x0000000000017941 */ /* 0x000fea0003800000 */
.L_x_39:
[----:B-----5:R-:W-:Y:S01]  /*5910*/  LOP3.LUT R36, R36, 0xff, RZ, 0xc0, !PT ;  /* 0x000000ff24247812 */ /* 0x020fe200078ec0ff */
[----:B------:R-:W-:Y:S01]  /*5920*/  BSSY B1, `(.L_x_41) ;  /* 0x0000013000017945 */ /* 0x000fe20003800000 */
[----:B--2---:R-:W-:Y:S02]  /*5930*/  IADD3 R37, P1, R39, 0x8, RZ ;  /* 0x0000000827257810 */ /* 0x004fe40007f3e0ff */
[----:B------:R-:W-:-:S03]  /*5940*/  F2FP.F16.E5M2.UNPACK_B R36, R36 ;  /* 0x00000024ff24723e */ /* 0x000fc600020004ff */
[----:B------:R-:W-:Y:S01]  /*5950*/  IMAD.X R32, RZ, RZ, R33, P1 ;  /* 0x000000ffff207224 */ /* 0x000fe200008e0621 */
[----:B------:R-:W-:Y:S01]  /*5960*/  ISETP.GE.AND P1, PT, R38, 0x9, PT ;  /* 0x000000092600780c */ /* 0x000fe20003f26270 */
[----:B------:R-:W-:Y:S02]  /*5970*/  HADD2.F32 R36, -RZ, R36.H0_H0 ;  /* 0x20000024ff247230 */ /* 0x000fe40000004100 */
[----:B------:R-:W-:Y:S01]  /*5980*/  IMAD R32, R32, UR6, RZ ;  /* 0x0000000620207c24 */ /* 0x000fe2000f8e02ff */
[----:B------:R-:W-:Y:S01]  /*5990*/  ISETP.LT.OR P5, PT, R35, 0x1, !P1 ;  /* 0x000000012300780c */ /* 0x000fe20004fa1670 */
[----:B------:R-:W-:-:S04]  /*59a0*/  IMAD.WIDE.U32 R30, R37, UR6, R30 ;  /* 0x00000006251e7c25 */ /* 0x000fc8000f8e001e */
[----:B------:R-:W-:Y:S01]  /*59b0*/  FMUL R36, R36, UR21 ;  /* 0x0000001524247c20 */ /* 0x000fe20008400000 */
[----:B------:R-:W-:-:S03]  /*59c0*/  IMAD R37, R37, UR7, R32 ;  /* 0x0000000725257c24 */ /* 0x000fc6000f8e0220 */
[----:B------:R-:W-:Y:S01]  /*59d0*/  FFMA R36, R225, UR20, R36 ;  /* 0x00000014e1247c23 */ /* 0x000fe20008000024 */
[----:B------:R-:W-:Y:S02]  /*59e0*/  IADD3 R30, P4, R30, UR8, RZ ;  /* 0x000000081e1e7c10 */ /* 0x000fe4000ff9e0ff */
[----:B------:R-:W-:Y:S02]  /*59f0*/  PRMT R32, RZ, 0x7610, R32 ;  /* 0x00007610ff207816 */ /* 0x000fe40000000020 */
[----:B------:R-:W-:Y:S02]  /*5a00*/  F2FP.SATFINITE.E5M2.F32.PACK_AB_MERGE_C R33, RZ, R36, RZ ;  /* 0x00000024ff21723e */ /* 0x000fe400048060ff */
[----:B------:R-:W-:-:S03]  /*5a10*/  IADD3.X R31, R31, UR9, R37, P4, !PT ;  /* 0x000000091f1f7c10 */ /* 0x000fc6000a7fe425 */
[----:B------:R2:W-:Y:S01]  /*5a20*/  @!P3 STG.E.U8 desc[UR16][R24.64+0x1], R33 ;  /* 0x000001211800b986 */ /* 0x0005e2000c101110 */
[----:B------:R-:W-:Y:S05]  /*5a30*/  @P5 BRA `(.L_x_42) ;  /* 0x0000000000045947 */ /* 0x000fea0003800000 */
[----:B------:R4:W5:Y:S02]  /*5a40*/  LDG.E.U8 R32, desc[UR16][R30.64] ;  /* 0x000000101e207981 */ /* 0x000964000c1e1100 */
.L_x_42:
[----:B------:R-:W-:Y:S05]  /*5a50*/  BSYNC B1 ;  /* 0x0000000000017941 */ /* 0x000fea0003800000 */
.L_x_41:
[----:B-----5:R-:W-:Y:S01]  /*5a60*/  LOP3.LUT R32, R32, 0xff, RZ, 0xc0, !PT ;  /* 0x000000ff20207812 */ /* 0x020fe200078ec0ff */
[----:B------:R-:W-:Y:S01]  /*5a70*/  BSSY B1, `(.L_x_43) ;  /* 0x000000b000017945 */ /* 0x000fe20003800000 */
[----:B------:R-:W-:Y:S02]  /*5a80*/  ISETP.LT.OR P3, PT, R35, 0x2, !P1 ;  /* 0x000000022300780c */ /* 0x000fe40004f61670 */
[----:B------:R-:W-:-:S05]  /*5a90*/  F2FP.F16.E5M2.UNPACK_B R32, R32 ;  /* 0x00000020ff20723e */ /* 0x000fca00020004ff */
[----:B------:R-:W-:-:S05]  /*5aa0*/  HADD2.F32 R32, -RZ, R32.H0_H0 ;  /* 0x20000020ff207230 */ /* 0x000fca0000004100 */
[----:B--2---:R-:W-:Y:S01]  /*5ab0*/  FMUL R33, R32, UR21 ;  /* 0x0000001520217c20 */ /* 0x004fe20008400000 */
[----:B------:R-:W-:-:S03]  /*5ac0*/  PRMT R32, RZ, 0x7610, R32 ;  /* 0x00007610ff207816 */ /* 0x000fc60000000020 */
[----:B------:R-:W-:-:S05]  /*5ad0*/  FFMA R33, R224, UR20, R33 ;  /* 0x00000014e0217c23 */ /* 0x000fca0008000021 */
[----:B------:R-:W-:-:S05]  /*5ae0*/  F2FP.SATFINITE.E5M2.F32.PACK_AB_MERGE_C R33, RZ, R33, RZ ;  /* 0x00000021ff21723e */ /* 0x000fca00048060ff */
[----:B------:R2:W-:Y:S01]  /*5af0*/  @!P5 STG.E.U8 desc[UR16][R26.64], R33 ;  /* 0x000000211a00d986 */ /* 0x0005e2000c101110 */
[----:B------:R-:W-:Y:S05]  /*5b00*/  @P3 BRA `(.L_x_44) ;  /* 0x0000000000043947 */ /* 0x000fea0003800000 */
[----:B------:R0:W5:Y:S02]  /*5b10*/  LDG.E.U8 R32, desc[UR16][R30.64+0x1] ;  /* 0x000001101e207981 */ /* 0x000164000c1e1100 */
.L_x_44:
[----:B------:R-:W-:Y:S05]  /*5b20*/  BSYNC B1 ;  /* 0x0000000000017941 */ /* 0x000fea0003800000 */
.L_x_43:
[----:B-----5:R-:W-:Y:S01]  /*5b30*/  LOP3.LUT R32, R32, 0xff, RZ, 0xc0, !PT ;  /* 0x000000ff20207812 */ /* 0x020fe200078ec0ff */
[----:B------:R-:W-:Y:S01]  /*5b40*/  BSSY B1, `(.L_x_45) ;  /* 0x000000b000017945 */ /* 0x000fe20003800000 */
[----:B------:R-:W-:Y:S02]  /*5b50*/  ISETP.LT.OR P4, PT, R35, 0x9, !P0 ;  /* 0x000000092300780c */ /* 0x000fe40004781670 */
[----:B------:R-:W-:-:S05]  /*5b60*/  F2FP.F16.E5M2.UNPACK_B R32, R32 ;  /* 0x00000020ff20723e */ /* 0x000fca00020004ff */
[----:B------:R-:W-:-:S05]  /*5b70*/  HADD2.F32 R32, -RZ, R32.H0_H0 ;  /* 0x20000020ff207230 */ /* 0x000fca0000004100 */
[----:B------:R-:W-:-:S04]  /*5b80*/  FMUL R32, R32, UR21 ;  /* 0x0000001520207c20 */ /* 0x000fc80008400000 */
[----:B------:R-:W-:-:S05]  /*5b90*/  FFMA R32, R223, UR20, R32 ;  /* 0x00000014df207c23 */ /* 0x000fca0008000020 */
[----:B--2---:R-:W-:Y:S02]  /*5ba0*/  F2FP.SATFINITE.E5M2.F32.PACK_AB_MERGE_C R33, RZ, R32, RZ ;  /* 0x00000020ff21723e */ /* 0x004fe400048060ff */
[----:B------:R-:W-:-:S03]  /*5bb0*/  PRMT R32, RZ, 0x7610, R32 ;  /* 0x00007610ff207816 */ /* 0x000fc60000000020 */
[----:B------:R2:W-:Y:S01]  /*5bc0*/  @!P3 STG.E.U8 desc[UR16][R26.64+0x1], R33 ;  /* 0x000001211a00b986 */ /* 0x0005e2000c101110 */
[----:B------:R-:W-:Y:S05]  /*5bd0*/  @P4 BRA `(.L_x_46) ;  /* 0x0000000000044947 */ /* 0x000fea0003800000 */
[----:B------:R0:W5:Y:S02]  /*5be0*/  LDG.E.U8 R32, desc[UR16][R28.64+0x8] ;  /* 0x000008101c207981 */ /* 0x000164000c1e1100 */
.L_x_46:
[----:B------:R-:W-:Y:S05]  /*5bf0*/  BSYNC B1 ;  /* 0x0000000000017941 */ /* 0x000fea0003800000 */
.L_x_45:
        /* <DEDUP_REMOVED lines=12> */
.L_x_48:
[----:B------:R-:W-:Y:S05]  /*5cc0*/  BSYNC B1 ;  /* 0x0000000000017941 */ /* 0x000fea0003800000 */
.L_x_47:
        /* <DEDUP_REMOVED lines=12> */
.L_x_50:
[----:B------:R-:W-:Y:S05]  /*5d90*/  BSYNC B1 ;  /* 0x0000000000017941 */ /* 0x000fea0003800000 */
.L_x_49:
        /* <DEDUP_REMOVED lines=12> */
.L_x_52:
[----:B------:R-:W-:Y:S05]  /*5e60*/  BSYNC B1 ;  /* 0x0000000000017941 */ /* 0x000fea0003800000 */
.L_x_51:
        /* <DEDUP_REMOVED lines=12> */
.L_x_54:
[----:B------:R-:W-:Y:S05]  /*5f30*/  BSYNC B1 ;  /* 0x0000000000017941 */ /* 0x000fea0003800000 */
.L_x_53:
        /* <DEDUP_REMOVED lines=12> */
.L_x_56:
[----:B------:R-:W-:Y:S05]  /*6000*/  BSYNC B1 ;  /* 0x0000000000017941 */ /* 0x000fea0003800000 */
.L_x_55:
        /* <DEDUP_REMOVED lines=12> */
.L_x_58:
[----:B------:R-:W-:Y:S05]  /*60d0*/  BSYNC B1 ;  /* 0x0000000000017941 */ /* 0x000fea0003800000 */
.L_x_57:
        /* <DEDUP_REMOVED lines=12> */
.L_x_60:
[----:B------:R-:W-:Y:S05]  /*61a0*/  BSYNC B1 ;  /* 0x0000000000017941 */ /* 0x000fea0003800000 */
.L_x_59:
        /* <DEDUP_REMOVED lines=12> */
.L_x_62:
[----:B------:R-:W-:Y:S05]  /*6270*/  BSYNC B1 ;  /* 0x0000000000017941 */ /* 0x000fea0003800000 */
.L_x_61:
        /* <DEDUP_REMOVED lines=12> */
.L_x_64:
[----:B------:R-:W-:Y:S05]  /*6340*/  BSYNC B1 ;  /* 0x0000000000017941 */ /* 0x000fea0003800000 */
.L_x_63:
        /* <DEDUP_REMOVED lines=12> */
.L_x_66:
[----:B------:R-:W-:Y:S05]  /*6410*/  BSYNC B1 ;  /* 0x0000000000017941 */ /* 0x000fea0003800000 */
.L_x_65:
        /* <DEDUP_REMOVED lines=12> */
.L_x_68:
[----:B------:R-:W-:Y:S05]  /*64e0*/  BSYNC B1 ;  /* 0x0000000000017941 */ /* 0x000fea0003800000 */
.L_x_67:
        /* <DEDUP_REMOVED lines=12> */
.L_x_70:
[----:B------:R-:W-:Y:S05]  /*65b0*/  BSYNC B1 ;  /* 0x0000000000017941 */ /* 0x000fea0003800000 */
.L_x_69:
        /* <DEDUP_REMOVED lines=12> */
.L_x_72:
[----:B------:R-:W-:Y:S05]  /*6680*/  BSYNC B1 ;  /* 0x0000000000017941 */ /* 0x000fea0003800000 */
.L_x_71:
        /* <DEDUP_REMOVED lines=12> */
.L_x_74:
[----:B------:R-:W-:Y:S05]  /*6750*/  BSYNC B1 ;  /* 0x0000000000017941 */ /* 0x000fea0003800000 */
.L_x_73:
        /* <DEDUP_REMOVED lines=12> */
.L_x_76:
[----:B------:R-:W-:Y:S05]  /*6820*/  BSYNC B1 ;  /* 0x0000000000017941 */ /* 0x000fea0003800000 */
.L_x_75:
        /* <DEDUP_REMOVED lines=12> */
.L_x_78:
[----:B------:R-:W-:Y:S05]  /*68f0*/  BSYNC B1 ;  /* 0x0000000000017941 */ /* 0x000fea0003800000 */
.L_x_77:
        /* <DEDUP_REMOVED lines=12> */
.L_x_80:
[----:B------:R-:W-:Y:S05]  /*69c0*/  BSYNC B1 ;  /* 0x0000000000017941 */ /* 0x000fea0003800000 */
.L_x_79:
        /* <DEDUP_REMOVED lines=12> */
.L_x_82:
[----:B------:R-:W-:Y:S05]  /*6a90*/  BSYNC B1 ;  /* 0x0000000000017941 */ /* 0x000fea0003800000 */
.L_x_81:
        /* <DEDUP_REMOVED lines=12> */
.L_x_84:
[----:B------:R-:W-:Y:S05]  /*6b60*/  BSYNC B1 ;  /* 0x0000000000017941 */ /* 0x000fea0003800000 */
.L_x_83:
        /* <DEDUP_REMOVED lines=12> */
.L_x_86:
[----:B------:R-:W-:Y:S05]  /*6c30*/  BSYNC B1 ;  /* 0x0000000000017941 */ /* 0x000fea0003800000 */
.L_x_85:
        /* <DEDUP_REMOVED lines=12> */
.L_x_88:
[----:B------:R-:W-:Y:S05]  /*6d00*/  BSYNC B1 ;  /* 0x0000000000017941 */ /* 0x000fea0003800000 */
.L_x_87:
        /* <DEDUP_REMOVED lines=12> */
.L_x_90:
[----:B------:R-:W-:Y:S05]  /*6dd0*/  BSYNC B1 ;  /* 0x0000000000017941 */ /* 0x000fea0003800000 */
.L_x_89:
        /* <DEDUP_REMOVED lines=12> */
.L_x_92:
[----:B------:R-:W-:Y:S05]  /*6ea0*/  BSYNC B1 ;  /* 0x0000000000017941 */ /* 0x000fea0003800000 */
.L_x_91:
        /* <DEDUP_REMOVED lines=12> */
.L_x_94:
[----:B------:R-:W-:Y:S05]  /*6f70*/  BSYNC B1 ;  /* 0x0000000000017941 */ /* 0x000fea0003800000 */
.L_x_93:
        /* <DEDUP_REMOVED lines=12> */
.L_x_96:
[----:B------:R-:W-:Y:S05]  /*7040*/  BSYNC B1 ;  /* 0x0000000000017941 */ /* 0x000fea0003800000 */
.L_x_95:
        /* <DEDUP_REMOVED lines=12> */
.L_x_98:
[----:B------:R-:W-:Y:S05]  /*7110*/  BSYNC B1 ;  /* 0x0000000000017941 */ /* 0x000fea0003800000 */
.L_x_97:
        /* <DEDUP_REMOVED lines=12> */
.L_x_100:
[----:B------:R-:W-:Y:S05]  /*71e0*/  BSYNC B1 ;  /* 0x0000000000017941 */ /* 0x000fea0003800000 */
.L_x_99:
        /* <DEDUP_REMOVED lines=12> */
.L_x_102:
[----:B------:R-:W-:Y:S05]  /*72b0*/  BSYNC B1 ;  /* 0x0000000000017941 */ /* 0x000fea0003800000 */
.L_x_101:
        /* <DEDUP_REMOVED lines=12> */
.L_x_104:
[----:B------:R-:W-:Y:S05]  /*7380*/  BSYNC B1 ;  /* 0x0000000000017941 */ /* 0x000fea0003800000 */
.L_x_103:
        /* <DEDUP_REMOVED lines=12> */
.L_x_106:
[----:B------:R-:W-:Y:S05]  /*7450*/  BSYNC B1 ;  /* 0x0000000000017941 */ /* 0x000fea0003800000 */
.L_x_105:
        /* <DEDUP_REMOVED lines=12> */
.L_x_108:
[----:B------:R-:W-:Y:S05]  /*7520*/  BSYNC B1 ;  /* 0x0000000000017941 */ /* 0x000fea0003800000 */
.L_x_107:
        /* <DEDUP_REMOVED lines=12> */
.L_x_110:
[----:B------:R-:W-:Y:S05]  /*75f0*/  BSYNC B1 ;  /* 0x0000000000017941 */ /* 0x000fea0003800000 */
.L_x_109:
        /* <DEDUP_REMOVED lines=12> */
.L_x_112:
[----:B------:R-:W-:Y:S05]  /*76c0*/  BSYNC B1 ;  /* 0x0000000000017941 */ /* 0x000fea0003800000 */
.L_x_111:
        /* <DEDUP_REMOVED lines=12> */
.L_x_114:
[----:B------:R-:W-:Y:S05]  /*7790*/  BSYNC B1 ;  /* 0x0000000000017941 */ /* 0x000fea0003800000 */
.L_x_113:
        /* <DEDUP_REMOVED lines=12> */
.L_x_116:
[----:B------:R-:W-:Y:S05]  /*7860*/  BSYNC B1 ;  /* 0x0000000000017941 */ /* 0x000fea0003800000 */
.L_x_115:
        /* <DEDUP_REMOVED lines=12> */
.L_x_118:
[----:B------:R-:W-:Y:S05]  /*7930*/  BSYNC B1 ;  /* 0x0000000000017941 */ /* 0x000fea0003800000 */
.L_x_117:
        /* <DEDUP_REMOVED lines=12> */
.L_x_120:
[----:B------:R-:W-:Y:S05]  /*7a00*/  BSYNC B1 ;  /* 0x0000000000017941 */ /* 0x000fea0003800000 */
.L_x_119:
        /* <DEDUP_REMOVED lines=12> */
.L_x_122:
[----:B------:R-:W-:Y:S05]  /*7ad0*/  BSYNC B1 ;  /* 0x0000000000017941 */ /* 0x000fea0003800000 */
.L_x_121:
        /* <DEDUP_REMOVED lines=12> */
.L_x_124:
[----:B------:R-:W-:Y:S05]  /*7ba0*/  BSYNC B1 ;  /* 0x0000000000017941 */ /* 0x000fea0003800000 */
.L_x_123:
        /* <DEDUP_REMOVED lines=12> */
.L_x_126:
[----:B------:R-:W-:Y:S05]  /*7c70*/  BSYNC B1 ;  /* 0x0000000000017941 */ /* 0x000fea0003800000 */
.L_x_125:
        /* <DEDUP_REMOVED lines=12> */
.L_x_128:
[----:B------:R-:W-:Y:S05]  /*7d40*/  BSYNC B1 ;  /* 0x0000000000017941 */ /* 0x000fea0003800000 */
.L_x_127:
        /* <DEDUP_REMOVED lines=12> */
.L_x_130:
[----:B------:R-:W-:Y:S05]  /*7e10*/  BSYNC B1 ;  /* 0x0000000000017941 */ /* 0x000fea0003800000 */
.L_x_129:
        /* <DEDUP_REMOVED lines=12> */
.L_x_132:
[----:B------:R-:W-:Y:S05]  /*7ee0*/  BSYNC B1 ;  /* 0x0000000000017941 */ /* 0x000fea0003800000 */
.L_x_131:
        /* <DEDUP_REMOVED lines=12> */
.L_x_134:
[----:B------:R-:W-:Y:S05]  /*7fb0*/  BSYNC B1 ;  /* 0x0000000000017941 */ /* 0x000fea0003800000 */
.L_x_133:
        /* <DEDUP_REMOVED lines=12> */
.L_x_136:
[----:B------:R-:W-:Y:S05]  /*8080*/  BSYNC B1 ;  /* 0x0000000000017941 */ /* 0x000fea0003800000 */
.L_x_135:
        /* <DEDUP_REMOVED lines=12> */
.L_x_138:
[----:B------:R-:W-:Y:S05]  /*8150*/  BSYNC B1 ;  /* 0x0000000000017941 */ /* 0x000fea0003800000 */
.L_x_137:
        /* <DEDUP_REMOVED lines=12> */
.L_x_140:
[----:B------:R-:W-:Y:S05]  /*8220*/  BSYNC B1 ;  /* 0x0000000000017941 */ /* 0x000fea0003800000 */
.L_x_139:
        /* <DEDUP_REMOVED lines=12> */
.L_x_142:
[----:B------:R-:W-:Y:S05]  /*82f0*/  BSYNC B1 ;  /* 0x0000000000017941 */ /* 0x000fea0003800000 */
.L_x_141:
        /* <DEDUP_REMOVED lines=12> */
.L_x_144:
[----:B------:R-:W-:Y:S05]  /*83c0*/  BSYNC B1 ;  /* 0x0000000000017941 */ /* 0x000fea0003800000 */
.L_x_143:
        /* <DEDUP_REMOVED lines=12> */
.L_x_146:
[----:B------:R-:W-:Y:S05]  /*8490*/  BSYNC B1 ;  /* 0x0000000000017941 */ /* 0x000fea0003800000 */
.L_x_145:
        /* <DEDUP_REMOVED lines=12> */
.L_x_148:
[----:B------:R-:W-:Y:S05]  /*8560*/  BSYNC B1 ;  /* 0x0000000000017941 */ /* 0x000fea0003800000 */
.L_x_147:
        /* <DEDUP_REMOVED lines=12> */
.L_x_150:
[----:B------:R-:W-:Y:S05]  /*8630*/  BSYNC B1 ;  /* 0x0000000000017941 */ /* 0x000fea0003800000 */
.L_x_149:
        /* <DEDUP_REMOVED lines=12> */
.L_x_152:
[----:B------:R-:W-:Y:S05]  /*8700*/  BSYNC B1 ;  /* 0x0000000000017941 */ /* 0x000fea0003800000 */
.L_x_151:
        /* <DEDUP_REMOVED lines=12> */
.L_x_154:
[----:B------:R-:W-:Y:S05]  /*87d0*/  BSYNC B1 ;  /* 0x0000000000017941 */ /* 0x000fea0003800000 */
.L_x_153:
        /* <DEDUP_REMOVED lines=12> */
.L_x_156:
[----:B------:R-:W-:Y:S05]  /*88a0*/  BSYNC B1 ;  /* 0x0000000000017941 */ /* 0x000fea0003800000 */
.L_x_155:
        /* <DEDUP_REMOVED lines=12> */
.L_x_158:
[----:B------:R-:W-:Y:S05]  /*8970*/  BSYNC B1 ;  /* 0x0000000000017941 */ /* 0x000fea0003800000 */
.L_x_157:
        /* <DEDUP_REMOVED lines=12> */
.L_x_160:
[----:B------:R-:W-:Y:S05]  /*8a40*/  BSYNC B1 ;  /* 0x0000000000017941 */ /* 0x000fea0003800000 */
.L_x_159:
        /* <DEDUP_REMOVED lines=12> */
.L_x_162:
[----:B------:R-:W-:Y:S05]  /*8b10*/  BSYNC B1 ;  /* 0x0000000000017941 */ /* 0x000fea0003800000 */
.L_x_161:
        /* <DEDUP_REMOVED lines=12> */
.L_x_164:
[----:B------:R-:W-:Y:S05]  /*8be0*/  BSYNC B1 ;  /* 0x0000000000017941 */ /* 0x000fea0003800000 */
.L_x_163:
        /* <DEDUP_REMOVED lines=12> */
.L_x_166:
[----:B------:R-:W-:Y:S05]  /*8cb0*/  BSYNC B1 ;  /* 0x0000000000017941 */ /* 0x000fea0003800000 */
.L_x_165:
        /* <DEDUP_REMOVED lines=12> */
.L_x_168:
[----:B------:R-:W-:Y:S05]  /*8d80*/  BSYNC B1 ;  /* 0x0000000000017941 */ /* 0x000fea0003800000 */
.L_x_167:
        /* <DEDUP_REMOVED lines=12> */
.L_x_170:
[----:B------:R-:W-:Y:S05]  /*8e50*/  BSYNC B1 ;  /* 0x0000000000017941 */ /* 0x000fea0003800000 */
.L_x_169:
        /* <DEDUP_REMOVED lines=12> */
.L_x_172:
[----:B------:R-:W-:Y:S05]  /*8f20*/  BSYNC B1 ;  /* 0x0000000000017941 */ /* 0x000fea0003800000 */
.L_x_171:
        /* <DEDUP_REMOVED lines=12> */
.L_x_174:
[----:B------:R-:W-:Y:S05]  /*8ff0*/  BSYNC B1 ;  /* 0x0000000000017941 */ /* 0x000fea0003800000 */
.L_x_173:
        /* <DEDUP_REMOVED lines=12> */
.L_x_176:
[----:B------:R-:W-:Y:S05]  /*90c0*/  BSYNC B1 ;  /* 0x0000000000017941 */ /* 0x000fea0003800000 */
.L_x_175:
        /* <DEDUP_REMOVED lines=12> */
.L_x_178:
[----:B------:R-:W-:Y:S05]  /*9190*/  BSYNC B1 ;  /* 0x0000000000017941 */ /* 0x000fea0003800000 */
.L_x_177:
        /* <DEDUP_REMOVED lines=12> */
.L_x_180:
[----:B------:R-:W-:Y:S05]  /*9260*/  BSYNC B1 ;  /* 0x0000000000017941 */ /* 0x000fea0003800000 */
.L_x_179:
        /* <DEDUP_REMOVED lines=12> */
.L_x_182:
[----:B------:R-:W-:Y:S05]  /*9330*/  BSYNC B1 ;  /* 0x0000000000017941 */ /* 0x000fea0003800000 */
.L_x_181:
        /* <DEDUP_REMOVED lines=12> */
.L_x_184:
[----:B------:R-:W-:Y:S05]  /*9400*/  BSYNC B1 ;  /* 0x0000000000017941 */ /* 0x000fea0003800000 */
.L_x_183:
        /* <DEDUP_REMOVED lines=12> */
.L_x_186:
[----:B------:R-:W-:Y:S05]  /*94d0*/  BSYNC B1 ;  /* 0x0000000000017941 */ /* 0x000fea0003800000 */
.L_x_185:
        /* <DEDUP_REMOVED lines=12> */
.L_x_188:
[----:B------:R-:W-:Y:S05]  /*95a0*/  BSYNC B1 ;  /* 0x0000000000017941 */ /* 0x000fea0003800000 */
.L_x_187:
[----:B-----5:R-:W-:Y:S01]  /*95b0*/  LOP3.LUT R32, R32, 0xff, RZ, 0xc0, !PT ;  /* 0x000000ff20207812 */ /* 0x020fe200078ec0ff */
[----:B------:R-:W-:Y:S01]  /*95c0*/  BSSY B1, `(.L_x_189) ;  /* 0x000000b000017945 */ /* 0x000fe20003800000 */
[----:B------:R-:W-:Y:S02]  /*95d0*/  ISETP.LT.OR P4, PT, R35, 0x99, !P0 ;  /* 0x000000992300780c */ /* 0x000fe40004781670 */
[----:B------:R-:W-:-:S05]  /*95e0*/  F2FP.F16.E5M2.UNPACK_B R32, R32 ;  /* 0x00000020ff20723e */ /* 0x000fca00020004ff */
[----:B------:R-:W-:-:S05]  /*95f0*/  HADD2.F32 R32, -RZ, R32.H0_H0 ;  /* 0x20000020ff207230 */ /* 0x000fca0000004100 */
[----:B------:R-:W-:-:S04]  /*9600*/  FMUL R32, R32, UR21 ;  /* 0x0000001520207c20 */ /* 0x000fc80008400000 */
[----:B------:R-:W-:Y:S01]  /*9610*/  FFMA R32, R23, UR20, R32 ;  /* 0x0000001417207c23 */ /* 0x000fe20008000020 */
[----:B------:R-:W-:-:S04]  /*9620*/  PRMT R23, RZ, 0x7610, R23 ;  /* 0x00007610ff177816 */ /* 0x000fc80000000017 */
[----:B--2---:R-:W-:-:S05]  /*9630*/  F2FP.SATFINITE.E5M2.F32.PACK_AB_MERGE_C R33, RZ, R32, RZ ;  /* 0x00000020ff21723e */ /* 0x004fca00048060ff */
[----:B------:R2:W-:Y:S01]  /*9640*/  @!P3 STG.E.U8 desc[UR16][R26.64+0x91], R33 ;  /* 0x000091211a00b986 */ /* 0x0005e2000c101110 */
[----:B------:R-:W-:Y:S05]  /*9650*/  @P4 BRA `(.L_x_190) ;  /* 0x0000000000044947 */ /* 0x000fea0003800000 */
[----:B------:R0:W5:Y:S02]  /*9660*/  LDG.E.U8 R23, desc[UR16][R28.64+0x98] ;  /* 0x000098101c177981 */ /* 0x000164000c1e1100 */
.L_x_190:
[----:B------:R-:W-:Y:S05]  /*9670*/  BSYNC B1 ;  /* 0x0000000000017941 */ /* 0x000fea0003800000 */
.L_x_189:
        /* <DEDUP_REMOVED lines=8> */
[----:B------:R-:W-:-:S05]  /*9700*/  F2FP.SATFINITE.E5M2.F32.PACK_AB_MERGE_C R23, RZ, R23, RZ ;  /* 0x00000017ff17723e */ /* 0x000fca00048060ff */
[----:B------:R0:W-:Y:S01]  /*9710*/  @!P4 STG.E.U8 desc[UR16][R24.64+0x98], R23 ;  /* 0x000098171800c986 */ /* 0x0001e2000c101110 */
[----:B------:R-:W-:Y:S05]  /*9720*/  @P3 BRA `(.L_x_192) ;  /* 0x0000000000043947 */ /* 0x000fea0003800000 */
[----:B------:R0:W5:Y:S02]  /*9730*/  LDG.E.U8 R22, desc[UR16][R28.64+0x99] ;  /* 0x000099101c167981 */ /* 0x000164000c1e1100 */
.L_x_192:
[----:B------:R-:W-:Y:S05]  /*9740*/  BSYNC B1 ;  /* 0x0000000000017941 */ /* 0x000fea0003800000 */
.L_x_191:
        /* <DEDUP_REMOVED lines=8> */
[----:B0-----:R-:W-:-:S05]  /*97d0*/  F2FP.SATFINITE.E5M2.F32.PACK_AB_MERGE_C R23, RZ, R22, RZ ;  /* 0x00000016ff17723e */ /* 0x001fca00048060ff */
[----:B------:R0:W-:Y:S01]  /*97e0*/  @!P3 STG.E.U8 desc[UR16][R24.64+0x99], R23 ;  /* 0x000099171800b986 */ /* 0x0001e2000c101110 */
[----:B------:R-:W-:Y:S05]  /*97f0*/  @P4 BRA `(.L_x_194) ;  /* 0x0000000000044947 */ /* 0x000fea0003800000 */
[----:B------:R0:W5:Y:S02]  /*9800*/  LDG.E.U8 R21, desc[UR16][R30.64+0x98] ;  /* 0x000098101e157981 */ /* 0x000164000c1e1100 */
.L_x_194:
[----:B------:R-:W-:Y:S05]  /*9810*/  BSYNC B1 ;  /* 0x0000000000017941 */ /* 0x000fea0003800000 */
.L_x_193:
        /* <DEDUP_REMOVED lines=12> */
.L_x_196:
[----:B------:R-:W-:Y:S05]  /*98e0*/  BSYNC B1 ;  /* 0x0000000000017941 */ /* 0x000fea0003800000 */
.L_x_195:
        /* <DEDUP_REMOVED lines=12> */
.L_x_198:
[----:B------:R-:W-:Y:S05]  /*99b0*/  BSYNC B1 ;  /* 0x0000000000017941 */ /* 0x000fea0003800000 */
.L_x_197:
        /* <DEDUP_REMOVED lines=12> */
.L_x_200:
[----:B------:R-:W-:Y:S05]  /*9a80*/  BSYNC B1 ;  /* 0x0000000000017941 */ /* 0x000fea0003800000 */
.L_x_199:
        /* <DEDUP_REMOVED lines=12> */
.L_x_202:
[----:B------:R-:W-:Y:S05]  /*9b50*/  BSYNC B1 ;  /* 0x0000000000017941 */ /* 0x000fea0003800000 */
.L_x_201:
        /* <DEDUP_REMOVED lines=12> */
.L_x_204:
[----:B------:R-:W-:Y:S05]  /*9c20*/  BSYNC B1 ;  /* 0x0000000000017941 */ /* 0x000fea0003800000 */
.L_x_203:
        /* <DEDUP_REMOVED lines=12> */
.L_x_206:
[----:B------:R-:W-:Y:S05]  /*9cf0*/  BSYNC B1 ;  /* 0x0000000000017941 */ /* 0x000fea0003800000 */
.L_x_205:
        /* <DEDUP_REMOVED lines=12> */
.L_x_208:
[----:B------:R-:W-:Y:S05]  /*9dc0*/  BSYNC B1 ;  /* 0x0000000000017941 */ /* 0x000fea0003800000 */
.L_x_207:
        /* <DEDUP_REMOVED lines=12> */
.L_x_210:
[----:B------:R-:W-:Y:S05]  /*9e90*/  BSYNC B1 ;  /* 0x0000000000017941 */ /* 0x000fea0003800000 */
.L_x_209:
        /* <DEDUP_REMOVED lines=12> */
.L_x_212:
[----:B------:R-:W-:Y:S05]  /*9f60*/  BSYNC B1 ;  /* 0x0000000000017941 */ /* 0x000fea0003800000 */
.L_x_211:
        /* <DEDUP_REMOVED lines=12> */
.L_x_214:
[----:B------:R-:W-:Y:S05]  /*a030*/  BSYNC B1 ;  /* 0x0000000000017941 */ /* 0x000fea0003800000 */
.L_x_213:
        /* <DEDUP_REMOVED lines=12> */
.L_x_216:
[----:B------:R-:W-:Y:S05]  /*a100*/  BSYNC B1 ;  /* 0x0000000000017941 */ /* 0x000fea0003800000 */
.L_x_215:
        /* <DEDUP_REMOVED lines=12> */
.L_x_218:
[----:B------:R-:W-:Y:S05]  /*a1d0*/  BSYNC B1 ;  /* 0x0000000000017941 */ /* 0x000fea0003800000 */
.L_x_217:
        /* <DEDUP_REMOVED lines=12> */
.L_x_220:
[----:B------:R-:W-:Y:S05]  /*a2a0*/  BSYNC B1 ;  /* 0x0000000000017941 */ /* 0x000fea0003800000 */
.L_x_219:
        /* <DEDUP_REMOVED lines=12> */
.L_x_222:
[----:B------:R-:W-:Y:S05]  /*a370*/  BSYNC B1 ;  /* 0x0000000000017941 */ /* 0x000fea0003800000 */
.L_x_221:
        /* <DEDUP_REMOVED lines=12> */
.L_x_224:
[----:B------:R-:W-:Y:S05]  /*a440*/  BSYNC B1 ;  /* 0x0000000000017941 */ /* 0x000fea0003800000 */
.L_x_223:
        /* <DEDUP_REMOVED lines=12> */
.L_x_226:
[----:B------:R-:W-:Y:S05]  /*a510*/  BSYNC B1 ;  /* 0x0000000000017941 */ /* 0x000fea0003800000 */
.L_x_225:
        /* <DEDUP_REMOVED lines=12> */
.L_x_228:
[----:B------:R-:W-:Y:S05]  /*a5e0*/  BSYNC B1 ;  /* 0x0000000000017941 */ /* 0x000fea0003800000 */
.L_x_227:
        /* <DEDUP_REMOVED lines=12> */
.L_x_230:
[----:B------:R-:W-:Y:S05]  /*a6b0*/  BSYNC B1 ;  /* 0x0000000000017941 */ /* 0x000fea0003800000 */
.L_x_229:
        /* <DEDUP_REMOVED lines=12> */
.L_x_232:
[----:B------:R-:W-:Y:S05]  /*a780*/  BSYNC B1 ;  /* 0x0000000000017941 */ /* 0x000fea0003800000 */
.L_x_231:
[----:B-----5:R-:W-:Y:S01]  /*a790*/  LOP3.LUT R2, R2, 0xff, RZ, 0xc0, !PT ;  /* 0x000000ff02027812 */ /* 0x020fe200078ec0ff */
[----:B------:R-:W-:Y:S01]  /*a7a0*/  BSSY B1, `(.L_x_233) ;  /* 0x000000b000017945 */ /* 0x000fe20003800000 */
[----:B------:R-:W-:Y:S02]  /*a7b0*/  ISETP.LT.OR P4, PT, R35, 0xc1, !P1 ;  /* 0x000000c12300780c */ /* 0x000fe40004f81670 */
[----:B------:R-:W-:-:S05]  /*a7c0*/  F2FP.F16.E5M2.UNPACK_B R2, R2 ;  /* 0x00000002ff02723e */ /* 0x000fca00020004ff */
[----:B------:R-:W-:-:S05]  /*a7d0*/  HADD2.F32 R2, -RZ, R2.H0_H0 ;  /* 0x20000002ff027230 */ /* 0x000fca0000004100 */
[----:B0-----:R-:W-:-:S04]  /*a7e0*/  FMUL R3, R2, UR21 ;  /* 0x0000001502037c20 */ /* 0x001fc80008400000 */
[----:B------:R-:W-:Y:S01]  /*a7f0*/  FFMA R3, R0, UR20, R3 ;  /* 0x0000001400037c23 */ /* 0x000fe20008000003 */
[----:B------:R-:W-:-:S04]  /*a800*/  PRMT R0, RZ, 0x7610, R0 ;  /* 0x00007610ff007816 */ /* 0x000fc80000000000 */
[----:B------:R-:W-:-:S05]  /*a810*/  F2FP.SATFINITE.E5M2.F32.PACK_AB_MERGE_C R3, RZ, R3, RZ ;  /* 0x00000003ff03723e */ /* 0x000fca00048060ff */
[----:B------:R0:W-:Y:S01]  /*a820*/  @!P3 STG.E.U8 desc[UR16][R24.64+0xc1], R3 ;  /* 0x0000c1031800b986 */ /* 0x0001e2000c101110 */
[----:B------:R-:W-:Y:S05]  /*a830*/  @P4 BRA `(.L_x_234) ;  /* 0x0000000000044947 */ /* 0x000fea0003800000 */
[----:B------:R0:W5:Y:S02]  /*a840*/  LDG.E.U8 R0, desc[UR16][R30.64+0xc0] ;  /* 0x0000c0101e007981 */ /* 0x000164000c1e1100 */
.L_x_234:
[----:B------:R-:W-:Y:S05]  /*a850*/  BSYNC B1 ;  /* 0x0000000000017941 */ /* 0x000fea0003800000 */
.L_x_233:
[----:B------:R-:W2:Y:S01]  /*a860*/  LDL.LU R2, [R1] ;  /* 0x0000000001027983 */ /* 0x000ea20000300800 */
[----:B-----5:R-:W-:Y:S01]  /*a870*/  LOP3.LUT R0, R0, 0xff, RZ, 0xc0, !PT ;  /* 0x000000ff00007812 */ /* 0x020fe200078ec0ff */
[----:B------:R-:W-:Y:S01]  /*a880*/  BSSY B1, `(.L_x_235) ;  /* 0x000000b000017945 */ /* 0x000fe20003800000 */
[----:B------:R-:W-:Y:S02]  /*a890*/  ISETP.LT.OR P3, PT, R35, 0xc2, !P1 ;  /* 0x000000c22300780c */ /* 0x000fe40004f61670 */
[----:B------:R-:W-:-:S05]  /*a8a0*/  F2FP.F16.E5M2.UNPACK_B R0, R0 ;  /* 0x00000000ff00723e */ /* 0x000fca00020004ff */
[----:B------:R-:W-:-:S05]  /*a8b0*/  HADD2.F32 R0, -RZ, R0.H0_H0 ;  /* 0x20000000ff007230 */ /* 0x000fca0000004100 */
[----:B------:R-:W-:-:S04]  /*a8c0*/  FMUL R0, R0, UR21 ;  /* 0x0000001500007c20 */ /* 0x000fc80008400000 */
[----:B--2---:R-:W-:-:S05]  /*a8d0*/  FFMA R0, R2, UR20, R0 ;  /* 0x0000001402007c23 */ /* 0x004fca0008000000 */
[----:B0-----:R-:W-:Y:S02]  /*a8e0*/  F2FP.SATFINITE.E5M2.F32.PACK_AB_MERGE_C R3, RZ, R0, RZ ;  /* 0x00000000ff03723e */ /* 0x001fe400048060ff */
[----:B------:R-:W-:-:S03]  /*a8f0*/  PRMT R0, RZ, 0x7610, R0 ;  /* 0x00007610ff007816 */ /* 0x000fc60000000000 */
[----:B------:R0:W-:Y:S01]  /*a900*/  @!P4 STG.E.U8 desc[UR16][R26.64+0xc0], R3 ;  /* 0x0000c0031a00c986 */ /* 0x0001e2000c101110 */
[----:B------:R-:W-:Y:S05]  /*a910*/  @P3 BRA `(.L_x_236) ;  /* 0x0000000000043947 */ /* 0x000fea0003800000 */
[----:B------:R2:W5:Y:S02]  /*a920*/  LDG.E.U8 R0, desc[UR16][R30.64+0xc1] ;  /* 0x0000c1101e007981 */ /* 0x000564000c1e1100 */
.L_x_236:
[----:B------:R-:W-:Y:S05]  /*a930*/  BSYNC B1 ;  /* 0x0000000000017941 */ /* 0x000fea0003800000 */
.L_x_235:
[----:B------:R-:W3:Y:S01]  /*a940*/  LDL.LU R2, [R1+0x4] ;  /* 0x0000040001027983 */ /* 0x000ee20000300800 */
[----:B-----5:R-:W-:Y:S01]  /*a950*/  LOP3.LUT R0, R0, 0xff, RZ, 0xc0, !PT ;  /* 0x000000ff00007812 */ /* 0x020fe200078ec0ff */
[----:B------:R-:W-:Y:S01]  /*a960*/  BSSY B1, `(.L_x_237) ;  /* 0x000000b000017945 */ /* 0x000fe20003800000 */
[----:B------:R-:W-:Y:S02]  /*a970*/  ISETP.LT.OR P4, PT, R35, 0xc9, !P0 ;  /* 0x000000c92300780c */ /* 0x000fe40004781670 */
[----:B------:R-:W-:-:S05]  /*a980*/  F2FP.F16.E5M2.UNPACK_B R0, R0 ;  /* 0x00000000ff00723e */ /* 0x000fca00020004ff */
[----:B------:R-:W-:-:S05]  /*a990*/  HADD2.F32 R0, -RZ, R0.H0_H0 ;  /* 0x20000000ff007230 */ /* 0x000fca0000004100 */
[----:B------:R-:W-:-:S04]  /*a9a0*/  FMUL R0, R0, UR21 ;  /* 0x0000001500007c20 */ /* 0x000fc80008400000 */
[----:B---3--:R-:W-:-:S05]  /*a9b0*/  FFMA R0, R2, UR20, R0 ;  /* 0x0000001402007c23 */ /* 0x008fca0008000000 */
[----:B0-----:R-:W-:Y:S02]  /*a9c0*/  F2FP.SATFINITE.E5M2.F32.PACK_AB_MERGE_C R3, RZ, R0, RZ ;  /* 0x00000000ff03723e */ /* 0x001fe400048060ff */
[----:B------:R-:W-:-:S03]  /*a9d0*/  PRMT R0, RZ, 0x7610, R0 ;  /* 0x00007610ff007816 */ /* 0x000fc60000000000 */
[----:B------:R0:W-:Y:S01]  /*a9e0*/  @!P3 STG.E.U8 desc[UR16][R26.64+0xc1], R3 ;  /* 0x0000c1031a00b986 */ /* 0x0001e2000c101110 */
[----:B------:R-:W-:Y:S05]  /*a9f0*/  @P4 BRA `(.L_x_238) ;  /* 0x0000000000044947 */ /* 0x000fea0003800000 */
[----:B------:R3:W5:Y:S02]  /*aa00*/  LDG.E.U8 R0, desc[UR16][R28.64+0xc8] ;  /* 0x0000c8101c007981 */ /* 0x000764000c1e1100 */
.L_x_238:
[----:B------:R-:W-:Y:S05]  /*aa10*/  BSYNC B1 ;  /* 0x0000000000017941 */ /* 0x000fea0003800000 */
.L_x_237:
[----:B------:R-:W2:Y:S01]  /*aa20*/  LDL.LU R2, [R1+0x8] ;  /* 0x0000080001027983 */ /* 0x000ea20000300800 */
        /* <DEDUP_REMOVED lines=12> */
.L_x_240:
[----:B------:R-:W-:Y:S05]  /*aaf0*/  BSYNC B1 ;  /* 0x0000000000017941 */ /* 0x000fea0003800000 */
.L_x_239:
        /* <DEDUP_REMOVED lines=13> */
.L_x_242:
[----:B------:R-:W-:Y:S05]  /*abd0*/  BSYNC B1 ;  /* 0x0000000000017941 */ /* 0x000fea0003800000 */
.L_x_241:
        /* <DEDUP_REMOVED lines=13> */
.L_x_244:
[----:B------:R-:W-:Y:S05]  /*acb0*/  BSYNC B1 ;  /* 0x0000000000017941 */ /* 0x000fea0003800000 */
.L_x_243:
        /* <DEDUP_REMOVED lines=13> */
.L_x_246:
[----:B------:R-:W-:Y:S05]  /*ad90*/  BSYNC B1 ;  /* 0x0000000000017941 */ /* 0x000fea0003800000 */
.L_x_245:
        /* <DEDUP_REMOVED lines=13> */
.L_x_248:
[----:B------:R-:W-:Y:S05]  /*ae70*/  BSYNC B1 ;  /* 0x0000000000017941 */ /* 0x000fea0003800000 */
.L_x_247:
        /* <DEDUP_REMOVED lines=13> */
.L_x_250:
[----:B------:R-:W-:Y:S05]  /*af50*/  BSYNC B1 ;  /* 0x0000000000017941 */ /* 0x000fea0003800000 */
.L_x_249:
        /* <DEDUP_REMOVED lines=13> */
.L_x_252:
[----:B------:R-:W-:Y:S05]  /*b030*/  BSYNC B1 ;  /* 0x0000000000017941 */ /* 0x000fea0003800000 */
.L_x_251:
        /* <DEDUP_REMOVED lines=13> */
.L_x_254:
[----:B------:R-:W-:Y:S05]  /*b110*/  BSYNC B1 ;  /* 0x0000000000017941 */ /* 0x000fea0003800000 */
.L_x_253:
        /* <DEDUP_REMOVED lines=13> */
.L_x_256:
[----:B------:R-:W-:Y:S05]  /*b1f0*/  BSYNC B1 ;  /* 0x0000000000017941 */ /* 0x000fea0003800000 */
.L_x_255:
        /* <DEDUP_REMOVED lines=13> */
.L_x_258:
[----:B------:R-:W-:Y:S05]  /*b2d0*/  BSYNC B1 ;  /* 0x0000000000017941 */ /* 0x000fea0003800000 */
.L_x_257:
        /* <DEDUP_REMOVED lines=13> */
.L_x_260:
[----:B------:R-:W-:Y:S05]  /*b3b0*/  BSYNC B1 ;  /* 0x0000000000017941 */ /* 0x000fea0003800000 */
.L_x_259:
        /* <DEDUP_REMOVED lines=13> */
.L_x_262:
[----:B------:R-:W-:Y:S05]  /*b490*/  BSYNC B1 ;  /* 0x0000000000017941 */ /* 0x000fea0003800000 */
.L_x_261:
        /* <DEDUP_REMOVED lines=13> */
.L_x_264:
[----:B------:R-:W-:Y:S05]  /*b570*/  BSYNC B1 ;  /* 0x0000000000017941 */ /* 0x000fea0003800000 */
.L_x_263:
        /* <DEDUP_REMOVED lines=13> */
.L_x_266:
[----:B------:R-:W-:Y:S05]  /*b650*/  BSYNC B1 ;  /* 0x0000000000017941 */ /* 0x000fea0003800000 */
.L_x_265:
        /* <DEDUP_REMOVED lines=13> */
.L_x_268:
[----:B------:R-:W-:Y:S05]  /*b730*/  BSYNC B1 ;  /* 0x0000000000017941 */ /* 0x000fea0003800000 */
.L_x_267:
        /* <DEDUP_REMOVED lines=13> */
.L_x_270:
[----:B------:R-:W-:Y:S05]  /*b810*/  BSYNC B1 ;  /* 0x0000000000017941 */ /* 0x000fea0003800000 */
.L_x_269:
        /* <DEDUP_REMOVED lines=13> */
.L_x_272:
[----:B------:R-:W-:Y:S05]  /*b8f0*/  BSYNC B1 ;  /* 0x0000000000017941 */ /* 0x000fea0003800000 */
.L_x_271:
        /* <DEDUP_REMOVED lines=13> */
.L_x_274:
[----:B------:R-:W-:Y:S05]  /*b9d0*/  BSYNC B1 ;  /* 0x0000000000017941 */ /* 0x000fea0003800000 */
.L_x_273:
        /* <DEDUP_REMOVED lines=13> */
.L_x_276:
[----:B------:R-:W-:Y:S05]  /*bab0*/  BSYNC B1 ;  /* 0x0000000000017941 */ /* 0x000fea0003800000 */
.L_x_275:
        /* <DEDUP_REMOVED lines=13> */
.L_x_278:
[----:B------:R-:W-:Y:S05]  /*bb90*/  BSYNC B1 ;  /* 0x0000000000017941 */ /* 0x000fea0003800000 */
.L_x_277:
        /* <DEDUP_REMOVED lines=13> */
.L_x_280:
[----:B------:R-:W-:Y:S05]  /*bc70*/  BSYNC B1 ;  /* 0x0000000000017941 */ /* 0x000fea0003800000 */
.L_x_279:
        /* <DEDUP_REMOVED lines=13> */
.L_x_282:
[----:B------:R-:W-:Y:S05]  /*bd50*/  BSYNC B1 ;  /* 0x0000000000017941 */ /* 0x000fea0003800000 */
.L_x_281:
        /* <DEDUP_REMOVED lines=13> */
.L_x_284:
[----:B------:R-:W-:Y:S05]  /*be30*/  BSYNC B1 ;  /* 0x0000000000017941 */ /* 0x000fea0003800000 */
.L_x_283:
        /* <DEDUP_REMOVED lines=13> */
.L_x_286:
[----:B------:R-:W-:Y:S05]  /*bf10*/  BSYNC B1 ;  /* 0x0000000000017941 */ /* 0x000fea0003800000 */
.L_x_285:
        /* <DEDUP_REMOVED lines=13> */
.L_x_288:
[----:B------:R-:W-:Y:S05]  /*bff0*/  BSYNC B1 ;  /* 0x0000000000017941 */ /* 0x000fea0003800000 */
.L_x_287:
        /* <DEDUP_REMOVED lines=13> */
.L_x_290:
[----:B------:R-:W-:Y:S05]  /*c0d0*/  BSYNC B1 ;  /* 0x0000000000017941 */ /* 0x000fea0003800000 */
.L_x_289:
        /* <DEDUP_REMOVED lines=13> */
.L_x_292:
[----:B------:R-:W-:Y:S05]  /*c1b0*/  BSYNC B1 ;  /* 0x0000000000017941 */ /* 0x000fea0003800000 */
.L_x_291:
[----:B------:R-:W-:Y:S05]  /*c1c0*/  @P1 BRA `(.L_x_293) ;  /* 0x0000002000a41947 */ /* 0x000fea0003800000 */
[----:B------:R-:W2:Y:S01]  /*c1d0*/  LDL.LU R2, [R1+0x74] ;  /* 0x0000740001027983 */ /* 0x000ea20000300800 */
[----:B-----5:R-:W-:-:S04]  /*c1e0*/  LOP3.LUT R0, R0, 0xff, RZ, 0xc0, !PT ;  /* 0x000000ff00007812 */ /* 0x020fc800078ec0ff */
[----:B------:R-:W-:-:S05]  /*c1f0*/  F2FP.F16.E5M2.UNPACK_B R0, R0 ;  /* 0x00000000ff00723e */ /* 0x000fca00020004ff */
[----:B------:R-:W-:-:S05]  /*c200*/  HADD2.F32 R0, -RZ, R0.H0_H0 ;  /* 0x20000000ff007230 */ /* 0x000fca0000004100 */
[----:B------:R-:W-:-:S04]  /*c210*/  FMUL R0, R0, UR21 ;  /* 0x0000001500007c20 */ /* 0x000fc80008400000 */
[----:B--2---:R-:W-:-:S05]  /*c220*/  FFMA R0, R2, UR20, R0 ;  /* 0x0000001402007c23 */ /* 0x004fca0008000000 */
[----:B0-----:R-:W-:-:S05]  /*c230*/  F2FP.SATFINITE.E5M2.F32.PACK_AB_MERGE_C R3, RZ, R0, RZ ;  /* 0x00000000ff03723e */ /* 0x001fca00048060ff */
[----:B------:R0:W-:Y:S01]  /*c240*/  STG.E.U8 desc[UR16][R26.64+0xf9], R3 ;  /* 0x0000f9031a007986 */ /* 0x0001e2000c101110 */
[----:B------:R-:W-:Y:S05]  /*c250*/  BRA `(.L_x_293) ;  /* 0x0000002000807947 */ /* 0x000fea0003800000 */
.L_x_36:
[----:B------:R-:W-:Y:S01]  /*c260*/  ISETP.GE.AND P1, PT, R38, 0x1, PT ;  /* 0x000000012600780c */ /* 0x000fe20003f26270 */
[----:B------:R-:W-:Y:S01]  /*c270*/  FMUL R226, R226, UR20 ;  /* 0x00000014e2e27c20 */ /* 0x000fe20008400000 */
[----:B------:R-:W2:Y:S01]  /*c280*/  LDL.LU R227, [R1+0x10] ;  /* 0x0000100001e37983 */ /* 0x000ea20000300800 */
[----:B------:R-:W-:Y:S01]  /*c290*/  ISETP.GE.AND P0, PT, R38, 0x9, PT ;  /* 0x000000092600780c */ /* 0x000fe20003f06270 */
[----:B------:R-:W-:Y:S01]  /*c2a0*/  FMUL R225, R225, UR20 ;  /* 0x00000014e1e17c20 */ /* 0x000fe20008400000 */
[C---:B------:R-:W-:Y:S02]  /*c2b0*/  ISETP.LT.OR P4, PT, R35.reuse, 0x1, !P1 ;  /* 0x000000012300780c */ /* 0x040fe40004f81670 */
[C---:B------:R-:W-:Y:S02]  /*c2c0*/  ISETP.LT.OR P5, PT, R35.reuse, 0x2, !P1 ;  /* 0x000000022300780c */ /* 0x040fe40004fa1670 */
[----:B------:R-:W-:Y:S02]  /*c2d0*/  F2FP.SATFINITE.E5M2.F32.PACK_AB_MERGE_C R29, RZ, R226, RZ ;  /* 0x000000e2ff1d723e */ /* 0x000fe400048060ff */
[C---:B------:R-:W-:Y:S01]  /*c2e0*/  ISETP.LT.OR P3, PT, R35.reuse, 0x1, !P0 ;  /* 0x000000012300780c */ /* 0x040fe20004761670 */
[----:B------:R-:W-:Y:S01]  /*c2f0*/  FMUL R224, R224, UR20 ;  /* 0x00000014e0e07c20 */ /* 0x000fe20008400000 */
[----:B------:R-:W-:Y:S01]  /*c300*/  ISETP.LT.OR P6, PT, R35, 0xa, !P1 ;  /* 0x0000000a2300780c */ /* 0x000fe20004fc1670 */
[----:B------:R-:W-:Y:S01]  /*c310*/  FMUL R223, R223, UR20 ;  /* 0x00000014dfdf7c20 */ /* 0x000fe20008400000 */
[----:B------:R-:W-:Y:S01]  /*c320*/  F2FP.SATFINITE.E5M2.F32.PACK_AB_MERGE_C R225, RZ, R225, RZ ;  /* 0x000000e1ffe1723e */ /* 0x000fe200048060ff */
[----:B------:R-:W-:Y:S01]  /*c330*/  FMUL R221, R221, UR20 ;  /* 0x00000014dddd7c20 */ /* 0x000fe20008400000 */
[----:B------:R-:W-:Y:S01]  /*c340*/  FMUL R222, R222, UR20 ;  /* 0x00000014dede7c20 */ /* 0x000fe20008400000 */
[----:B------:R0:W-:Y:S01]  /*c350*/  @!P4 STG.E.U8 desc[UR16][R24.64], R29 ;  /* 0x0000001d1800c986 */ /* 0x0001e2000c101110 */
[----:B------:R-:W-:-:S02]  /*c360*/  ISETP.LT.OR P4, PT, R35, 0x2, !P0 ;  /* 0x000000022300780c */ /* 0x000fc40004781670 */
[----:B------:R-:W-:Y:S01]  /*c370*/  F2FP.SATFINITE.E5M2.F32.PACK_AB_MERGE_C R31, RZ, R224, RZ ;  /* 0x000000e0ff1f723e */ /* 0x000fe200048060ff */
[----:B------:R3:W-:Y:S01]  /*c380*/  @!P5 STG.E.U8 desc[UR16][R24.64+0x1], R225 ;  /* 0x000001e11800d986 */ /* 0x0007e2000c101110 */
[C---:B------:R-:W-:Y:S02]  /*c390*/  ISETP.LT.OR P5, PT, R35.reuse, 0x9, !P1 ;  /* 0x000000092300780c */ /* 0x040fe40004fa1670 */
[----:B------:R-:W-:Y:S01]  /*c3a0*/  F2FP.SATFINITE.E5M2.F32.PACK_AB_MERGE_C R223, RZ, R223, RZ ;  /* 0x000000dfffdf723e */ /* 0x000fe200048060ff */
[----:B------:R-:W-:Y:S01]  /*c3b0*/  FMUL R220, R220, UR20 ;  /* 0x00000014dcdc7c20 */ /* 0x000fe20008400000 */
[----:B------:R-:W-:Y:S01]  /*c3c0*/  F2FP.SATFINITE.E5M2.F32.PACK_AB_MERGE_C R221, RZ, R221, RZ ;  /* 0x000000ddffdd723e */ /* 0x000fe200048060ff */
[----:B------:R-:W-:Y:S01]  /*c3d0*/  @!P3 STG.E.U8 desc[UR16][R26.64], R31 ;  /* 0x0000001f1a00b986 */ /* 0x000fe2000c101110 */
[----:B------:R-:W-:-:S03]  /*c3e0*/  ISETP.LT.OR P3, PT, R35, 0x9, !P0 ;  /* 0x000000092300780c */ /* 0x000fc60004761670 */
[----:B------:R-:W-:Y:S01]  /*c3f0*/  @!P4 STG.E.U8 desc[UR16][R26.64+0x1], R223 ;  /* 0x000001df1a00c986 */ /* 0x000fe2000c101110 */
[----:B------:R-:W-:-:S03]  /*c400*/  ISETP.LT.OR P4, PT, R35, 0xa, !P0 ;  /* 0x0000000a2300780c */ /* 0x000fc60004781670 */
[----:B------:R-:W-:Y:S01]  /*c410*/  @!P6 STG.E.U8 desc[UR16][R24.64+0x9], R221 ;  /* 0x000009dd1800e986 */ /* 0x000fe2000c101110 */
[----:B------:R-:W-:Y:S01]  /*c420*/  ISETP.LT.OR P6, PT, R35, 0x12, !P1 ;  /* 0x000000122300780c */ /* 0x000fe20004fc1670 */
[----:B------:R-:W-:Y:S01]  /*c430*/  FMUL R219, R219, UR20 ;  /* 0x00000014dbdb7c20 */ /* 0x000fe20008400000 */
[----:B0-----:R-:W-:Y:S01]  /*c440*/  F2FP.SATFINITE.E5M2.F32.PACK_AB_MERGE_C R29, RZ, R222, RZ ;  /* 0x000000deff1d723e */ /* 0x001fe200048060ff */
[----:B------:R-:W-:Y:S01]  /*c450*/  FMUL R217, R217, UR20 ;  /* 0x00000014d9d97c20 */ /* 0x000fe20008400000 */
[----:B------:R-:W4:Y:S01]  /*c460*/  LDL.LU R226, [R1+0xc] ;  /* 0x00000c0001e27983 */ /* 0x000f220000300800 */
[----:B------:R-:W-:Y:S02]  /*c470*/  F2FP.SATFINITE.E5M2.F32.PACK_AB_MERGE_C R33, RZ, R220, RZ ;  /* 0x000000dcff21723e */ /* 0x000fe400048060ff */
[----:B------:R-:W-:Y:S01]  /*c480*/  F2FP.SATFINITE.E5M2.F32.PACK_AB_MERGE_C R219, RZ, R219, RZ ;  /* 0x000000dbffdb723e */ /* 0x000fe200048060ff */
[----:B------:R0:W-:Y:S01]  /*c490*/  @!P5 STG.E.U8 desc[UR16][R24.64+0x8], R29 ;  /* 0x0000081d1800d986 */ /* 0x0001e2000c101110 */
[----:B------:R-:W-:-:S02]  /*c4a0*/  ISETP.LT.OR P5, PT, R35, 0x11, !P1 ;  /* 0x000000112300780c */ /* 0x000fc40004fa1670 */
[----:B------:R-:W-:Y:S01]  /*c4b0*/  F2FP.SATFINITE.E5M2.F32.PACK_AB_MERGE_C R217, RZ, R217, RZ ;  /* 0x000000d9ffd9723e */ /* 0x000fe200048060ff */
[----:B---3--:R-:W3:Y:S01]  /*c4c0*/  LDL.LU R225, [R1+0x8] ;  /* 0x0000080001e17983 */ /* 0x008ee20000300800 */
[----:B------:R-:W-:-:S03]  /*c4d0*/  FMUL R218, R218, UR20 ;  /* 0x00000014dada7c20 */ /* 0x000fc60008400000 */
[----:B------:R-:W4:Y:S04]  /*c4e0*/  LDL.LU R224, [R1+0x4] ;  /* 0x0000040001e07983 */ /* 0x000f280000300800 */
[----:B------:R-:W3:Y:S01]  /*c4f0*/  LDL.LU R222, [R1] ;  /* 0x0000000001de7983 */ /* 0x000ee20000300800 */
[----:B0-----:R-:W-:Y:S01]  /*c500*/  F2FP.SATFINITE.E5M2.F32.PACK_AB_MERGE_C R29, RZ, R218, RZ ;  /* 0x000000daff1d723e */ /* 0x001fe200048060ff */
[----:B------:R-:W-:Y:S01]  /*c510*/  FMUL R216, R216, UR20 ;  /* 0x00000014d8d87c20 */ /* 0x000fe20008400000 */
[----:B------:R-:W-:Y:S01]  /*c520*/  FMUL R215, R215, UR20 ;  /* 0x00000014d7d77c20 */ /* 0x000fe20008400000 */
[----:B------:R0:W-:Y:S01]  /*c530*/  @!P3 STG.E.U8 desc[UR16][R26.64+0x8], R33 ;  /* 0x000008211a00b986 */ /* 0x0001e2000c101110 */
[----:B------:R-:W-:Y:S01]  /*c540*/  ISETP.LT.OR P3, PT, R35, 0x11, !P0 ;  /* 0x000000112300780c */ /* 0x000fe20004761670 */
[----:B------:R-:W-:Y:S01]  /*c550*/  FMUL R213, R213, UR20 ;  /* 0x00000014d5d57c20 */ /* 0x000fe20008400000 */
[----:B------:R-:W-:Y:S01]  /*c560*/  F2FP.SATFINITE.E5M2.F32.PACK_AB_MERGE_C R31, RZ, R216, RZ ;  /* 0x000000d8ff1f723e */ /* 0x000fe200048060ff */
[----:B------:R-:W-:Y:S01]  /*c570*/  @!P4 STG.E.U8 desc[UR16][R26.64+0x9], R219 ;  /* 0x000009db1a00c986 */ /* 0x000fe2000c101110 */
[C---:B------:R-:W-:Y:S01]  /*c580*/  ISETP.LT.OR P4, PT, R35.reuse, 0x12, !P0 ;  /* 0x000000122300780c */ /* 0x040fe20004781670 */
[----:B------:R-:W-:Y:S01]  /*c590*/  FMUL R214, R214, UR20 ;  /* 0x00000014d6d67c20 */ /* 0x000fe20008400000 */
[----:B------:R-:W-:Y:S01]  /*c5a0*/  F2FP.SATFINITE.E5M2.F32.PACK_AB_MERGE_C R215, RZ, R215, RZ ;  /* 0x000000d7ffd7723e */ /* 0x000fe200048060ff */
[----:B------:R-:W-:Y:S01]  /*c5b0*/  @!P6 STG.E.U8 desc[UR16][R24.64+0x11], R217 ;  /* 0x000011d91800e986 */ /* 0x000fe2000c101110 */
[C---:B------:R-:W-:Y:S01]  /*c5c0*/  ISETP.LT.OR P6, PT, R35.reuse, 0x1a, !P1 ;  /* 0x0000001a2300780c */ /* 0x040fe20004fc1670 */
[----:B------:R-:W-:Y:S01]  /*c5d0*/  FMUL R212, R212, UR20 ;  /* 0x00000014d4d47c20 */ /* 0x000fe20008400000 */
[----:B------:R-:W-:Y:S01]  /*c5e0*/  F2FP.SATFINITE.E5M2.F32.PACK_AB_MERGE_C R213, RZ, R213, RZ ;  /* 0x000000d5ffd5723e */ /* 0x000fe200048060ff */
[----:B------:R1:W-:Y:S01]  /*c5f0*/  @!P5 STG.E.U8 desc[UR16][R24.64+0x10], R29 ;  /* 0x0000101d1800d986 */ /* 0x0003e2000c101110 */
[----:B------:R-:W-:Y:S01]  /*c600*/  ISETP.LT.OR P5, PT, R35, 0x19, !P1 ;  /* 0x000000192300780c */ /* 0x000fe20004fa1670 */
[----:B------:R-:W-:Y:S01]  /*c610*/  FMUL R211, R211, UR20 ;  /* 0x00000014d3d37c20 */ /* 0x000fe20008400000 */
[----:B------:R-:W-:Y:S01]  /*c620*/  FMUL R209, R209, UR20 ;  /* 0x00000014d1d17c20 */ /* 0x000fe20008400000 */
[----:B------:R1:W-:Y:S01]  /*c630*/  @!P3 STG.E.U8 desc[UR16][R26.64+0x10], R31 ;  /* 0x0000101f1a00b986 */ /* 0x0003e2000c101110 */
[C---:B------:R-:W-:Y:S01]  /*c640*/  ISETP.LT.OR P3, PT, R35.reuse, 0x19, !P0 ;  /* 0x000000192300780c */ /* 0x040fe20004761670 */
[----:B------:R-:W-:Y:S01]  /*c650*/  FMUL R210, R210, UR20 ;  /* 0x00000014d2d27c20 */ /* 0x000fe20008400000 */
[----:B0-----:R-:W-:Y:S01]  /*c660*/  F2FP.SATFINITE.E5M2.F32.PACK_AB_MERGE_C R33, RZ, R212, RZ ;  /* 0x000000d4ff21723e */ /* 0x001fe200048060ff */
[----:B------:R-:W-:Y:S01]  /*c670*/  @!P4 STG.E.U8 desc[UR16][R26.64+0x11], R215 ;  /* 0x000011d71a00c986 */ /* 0x000fe2000c101110 */
[C---:B------:R-:W-:Y:S01]  /*c680*/  ISETP.LT.OR P4, PT, R35.reuse, 0x1a, !P0 ;  /* 0x0000001a2300780c */ /* 0x040fe20004781670 */
[----:B------:R-:W-:Y:S01]  /*c690*/  FMUL R208, R208, UR20 ;  /* 0x00000014d0d07c20 */ /* 0x000fe20008400000 */
[----:B------:R-:W-:Y:S01]  /*c6a0*/  F2FP.SATFINITE.E5M2.F32.PACK_AB_MERGE_C R211, RZ, R211, RZ ;  /* 0x000000d3ffd3723e */ /* 0x000fe200048060ff */
[----:B------:R-:W-:Y:S01]  /*c6b0*/  @!P6 STG.E.U8 desc[UR16][R24.64+0x19], R213 ;  /* 0x000019d51800e986 */ /* 0x000fe2000c101110 */
[----:B------:R-:W-:Y:S01]  /*c6c0*/  ISETP.LT.OR P6, PT, R35, 0x22, !P1 ;  /* 0x000000222300780c */ /* 0x000fe20004fc1670 */
[----:B------:R-:W-:Y:S01]  /*c6d0*/  FMUL R207, R207, UR20 ;  /* 0x00000014cfcf7c20 */ /* 0x000fe20008400000 */
[----:B-1----:R-:W-:Y:S01]  /*c6e0*/  F2FP.SATFINITE.E5M2.F32.PACK_AB_MERGE_C R29, RZ, R214, RZ ;  /* 0x000000d6ff1d723e */ /* 0x002fe200048060ff */
[----:B------:R-:W-:Y:S01]  /*c6f0*/  FMUL R205, R205, UR20 ;  /* 0x00000014cdcd7c20 */ /* 0x000fe20008400000 */
[----:B------:R-:W-:Y:S01]  /*c700*/  F2FP.SATFINITE.E5M2.F32.PACK_AB_MERGE_C R209, RZ, R209, RZ ;  /* 0x000000d1ffd1723e */ /* 0x000fe200048060ff */
[----:B------:R-:W-:Y:S01]  /*c710*/  FMUL R206, R206, UR20 ;  /* 0x00000014cece7c20 */ /* 0x000fe20008400000 */
[----:B------:R-:W-:Y:S01]  /*c720*/  F2FP.SATFINITE.E5M2.F32.PACK_AB_MERGE_C R31, RZ, R208, RZ ;  /* 0x000000d0ff1f723e */ /* 0x000fe200048060ff */
[----:B------:R0:W-:Y:S01]  /*c730*/  @!P5 STG.E.U8 desc[UR16][R24.64+0x18], R29 ;  /* 0x0000181d1800d986 */ /* 0x0001e2000c101110 */
[C---:B------:R-:W-:Y:S01]  /*c740*/  ISETP.LT.OR P5, PT, R35.reuse, 0x21, !P1 ;  /* 0x000000212300780c */ /* 0x040fe20004fa1670 */
[----:B------:R-:W-:Y:S01]  /*c750*/  FMUL R204, R204, UR20 ;  /* 0x00000014cccc7c20 */ /* 0x000fe20008400000 */
[----:B------:R-:W-:Y:S01]  /*c760*/  F2FP.SATFINITE.E5M2.F32.PACK_AB_MERGE_C R207, RZ, R207, RZ ;  /* 0x000000cfffcf723e */ /* 0x000fe200048060ff */
[----:B------:R1:W-:Y:S01]  /*c770*/  @!P3 STG.E.U8 desc[UR16][R26.64+0x18], R33 ;  /* 0x000018211a00b986 */ /* 0x0003e2000c101110 */
[----:B------:R-:W-:Y:S01]  /*c780*/  ISETP.LT.OR P3, PT, R35, 0x21, !P0 ;  /* 0x000000212300780c */ /* 0x000fe20004761670 */
[----:B------:R-:W-:Y:S01]  /*c790*/  FMUL R203, R203, UR20 ;  /* 0x00000014cbcb7c20 */ /* 0x000fe20008400000 */
[----:B------:R-:W-:Y:S01]  /*c7a0*/  F2FP.SATFINITE.E5M2.F32.PACK_AB_MERGE_C R205, RZ, R205, RZ ;  /* 0x000000cdffcd723e */ /* 0x000fe200048060ff */
[----:B------:R-:W-:Y:S01]  /*c7b0*/  @!P4 STG.E.U8 desc[UR16][R26.64+0x19], R211 ;  /* 0x000019d31a00c986 */ /* 0x000fe2000c101110 */
[----:B------:R-:W-:Y:S01]  /*c7c0*/  ISETP.LT.OR P4, PT, R35, 0x22, !P0 ;  /* 0x000000222300780c */ /* 0x000fe20004781670 */
[----:B------:R-:W-:Y:S01]  /*c7d0*/  FMUL R201, R201, UR20 ;  /* 0x00000014c9c97c20 */ /* 0x000fe20008400000 */
[----:B------:R-:W-:Y:S01]  /*c7e0*/  F2FP.SATFINITE.E5M2.F32.PACK_AB_MERGE_C R203, RZ, R203, RZ ;  /* 0x000000cbffcb723e */ /* 0x000fe200048060ff */
[----:B------:R-:W-:Y:S01]  /*c7f0*/  @!P6 STG.E.U8 desc[UR16][R24.64+0x21], R209 ;  /* 0x000021d11800e986 */ /* 0x000fe2000c101110 */
[----:B------:R-:W-:Y:S01]  /*c800*/  ISETP.LT.OR P6, PT, R35, 0x2a, !P1 ;  /* 0x0000002a2300780c */ /* 0x000fe20004fc1670 */
[----:B------:R-:W-:Y:S01]  /*c810*/  FMUL R202, R202, UR20 ;  /* 0x00000014caca7c20 */ /* 0x000fe20008400000 */
[----:B0-----:R-:W-:Y:S01]  /*c820*/  F2FP.SATFINITE.E5M2.F32.PACK_AB_MERGE_C R29, RZ, R210, RZ ;  /* 0x000000d2ff1d723e */ /* 0x001fe200048060ff */
[----:B------:R-:W-:Y:S01]  /*c830*/  FMUL R200, R200, UR20 ;  /* 0x00000014c8c87c20 */ /* 0x000fe20008400000 */
[----:B-1----:R-:W-:Y:S01]  /*c840*/  F2FP.SATFINITE.E5M2.F32.PACK_AB_MERGE_C R33, RZ, R204, RZ ;  /* 0x000000ccff21723e */ /* 0x002fe200048060ff */
[----:B------:R-:W-:Y:S01]  /*c850*/  FMUL R199, R199, UR20 ;  /* 0x00000014c7c77c20 */ /* 0x000fe20008400000 */
[----:B------:R-:W-:Y:S01]  /*c860*/  F2FP.SATFINITE.E5M2.F32.PACK_AB_MERGE_C R201, RZ, R201, RZ ;  /* 0x000000c9ffc9723e */ /* 0x000fe200048060ff */
[----:B------:R0:W-:Y:S01]  /*c870*/  @!P5 STG.E.U8 desc[UR16][R24.64+0x20], R29 ;  /* 0x0000201d1800d986 */ /* 0x0001e2000c101110 */
[----:B------:R-:W-:Y:S01]  /*c880*/  ISETP.LT.OR P5, PT, R35, 0x29, !P1 ;  /* 0x000000292300780c */ /* 0x000fe20004fa1670 */
[----:B------:R-:W-:Y:S01]  /*c890*/  FMUL R197, R197, UR20 ;  /* 0x00000014c5c57c20 */ /* 0x000fe20008400000 */
[----:B------:R-:W-:Y:S01]  /*c8a0*/  F2FP.SATFINITE.E5M2.F32.PACK_AB_MERGE_C R199, RZ, R199, RZ ;  /* 0x000000c7ffc7723e */ /* 0x000fe200048060ff */
[----:B------:R1:W-:Y:S01]  /*c8b0*/  @!P3 STG.E.U8 desc[UR16][R26.64+0x20], R31 ;  /* 0x0000201f1a00b986 */ /* 0x0003e2000c101110 */
[C---:B------:R-:W-:Y:S01]  /*c8c0*/  ISETP.LT.OR P3, PT, R35.reuse, 0x29, !P0 ;  /* 0x000000292300780c */ /* 0x040fe20004761670 */
[----:B------:R-:W-:Y:S01]  /*c8d0*/  FMUL R198, R198, UR20 ;  /* 0x00000014c6c67c20 */ /* 0x000fe20008400000 */
[----:B------:R-:W-:Y:S01]  /*c8e0*/  F2FP.SATFINITE.E5M2.F32.PACK_AB_MERGE_C R197, RZ, R197, RZ ;  /* 0x000000c5ffc5723e */ /* 0x000fe200048060ff */
[----:B------:R-:W-:Y:S01]  /*c8f0*/  @!P4 STG.E.U8 desc[UR16][R26.64+0x21], R207 ;  /* 0x000021cf1a00c986 */ /* 0x000fe2000c101110 */
[----:B------:R-:W-:Y:S01]  /*c900*/  ISETP.LT.OR P4, PT, R35, 0x2a, !P0 ;  /* 0x0000002a2300780c */ /* 0x000fe20004781670 */
[----:B------:R-:W-:Y:S01]  /*c910*/  FMUL R196, R196, UR20 ;  /* 0x00000014c4c47c20 */ /* 0x000fe20008400000 */
[----:B------:R-:W-:Y:S01]  /*c920*/  FMUL R195, R195, UR20 ;  /* 0x00000014c3c37c20 */ /* 0x000fe20008400000 */
        /* <DEDUP_REMOVED lines=27> */
[----:B------:R-:W-:Y:S01]  /*cae0*/  FMUL R186, R186, UR20 ;  /* 0x00000014baba7c20 */ /* 0x000fe20008400000 */
        /* <DEDUP_REMOVED lines=156> */
[----:B-----5:R-:W-:Y:S01]  /*d4b0*/  FMUL R0, R0, UR20 ;  /* 0x0000001400007c20 */ /* 0x020fe20008400000 */
[----:B-1----:R-:W-:Y:S01]  /*d4c0*/  F2FP.SATFINITE.E5M2.F32.PACK_AB_MERGE_C R33, RZ, R164, RZ ;  /* 0x000000a4ff21723e */ /* 0x002fe200048060ff */
        /* <DEDUP_REMOVED lines=9> */
[----:B------:R-:W-:Y:S01]  /*d560*/  FMUL R4, R4, UR20 ;  /* 0x0000001404047c20 */ /* 0x000fe20008400000 */
[----:B------:R-:W-:Y:S01]  /*d570*/  @!P4 STG.E.U8 desc[UR16][R26.64+0x71], R167 ;  /* 0x000071a71a00c986 */ /* 0x000fe2000c101110 */
[----:B------:R-:W-:-:S03]  /*d580*/  ISETP.LT.OR P4, PT, R35, 0x7a, !P0 ;  /* 0x0000007a2300780c */ /* 0x000fc60004781670 */
[----:B------:R-:W-:Y:S01]  /*d590*/  @!P6 STG.E.U8 desc[UR16][R24.64+0x79], R165 ;  /* 0x000079a51800e986 */ /* 0x000fe2000c101110 */
[----:B------:R-:W-:Y:S02]  /*d5a0*/  ISETP.LT.OR P6, PT, R35, 0x82, !P1 ;  /* 0x000000822300780c */ /* 0x000fe40004fc1670 */
[----:B0-----:R-:W-:Y:S01]  /*d5b0*/  F2FP.SATFINITE.E5M2.F32.PACK_AB_MERGE_C R29, RZ, R166, RZ ;  /* 0x000000a6ff1d723e */ /* 0x001fe200048060ff */
[----:B------:R-:W4:Y:S01]  /*d5c0*/  LDL.LU R220, [R1+0x14] ;  /* 0x0000140001dc7983 */ /* 0x000f220000300800 */
[----:B-1----:R-:W-:-:S03]  /*d5d0*/  F2FP.SATFINITE.E5M2.F32.PACK_AB_MERGE_C R31, RZ, R160, RZ ;  /* 0x000000a0ff1f723e */ /* 0x002fc600048060ff */
[----:B------:R0:W-:Y:S01]  /*d5e0*/  @!P5 STG.E.U8 desc[UR16][R24.64+0x78], R29 ;  /* 0x0000781d1800d986 */ /* 0x0001e2000c101110 */
[----:B------:R-:W-:-:S03]  /*d5f0*/  ISETP.LT.OR P5, PT, R35, 0x81, !P1 ;  /* 0x000000812300780c */ /* 0x000fc60004fa1670 */
[----:B------:R1:W-:Y:S01]  /*d600*/  @!P3 STG.E.U8 desc[UR16][R26.64+0x78], R33 ;  /* 0x000078211a00b986 */ /* 0x0003e2000c101110 */
[----:B------:R-:W-:-:S03]  /*d610*/  ISETP.LT.OR P3, PT, R35, 0x81, !P0 ;  /* 0x000000812300780c */ /* 0x000fc60004761670 */
        /* <DEDUP_REMOVED lines=26> */
[----:B0-----:R-:W-:Y:S02]  /*d7c0*/  F2FP.SATFINITE.E5M2.F32.PACK_AB_MERGE_C R29, RZ, R154, RZ ;  /* 0x0000009aff1d723e */ /* 0x001fe400048060ff */
[----:B-1----:R-:W-:-:S03]  /*d7d0*/  F2FP.SATFINITE.E5M2.F32.PACK_AB_MERGE_C R33, RZ, R20, RZ ;  /* 0x00000014ff21723e */ /* 0x002fc600048060ff */
[----:B------:R0:W-:Y:S01]  /*d7e0*/  @!P5 STG.E.U8 desc[UR16][R24.64+0x90], R29 ;  /* 0x0000901d1800d986 */ /* 0x0001e2000c101110 */
[----:B------:R-:W-:-:S03]  /*d7f0*/  ISETP.LT.OR P5, PT, R35, 0x99, !P1 ;  /* 0x000000992300780c */ /* 0x000fc60004fa1670 */
[----:B------:R-:W-:Y:S01]  /*d800*/  @!P3 STG.E.U8 desc[UR16][R26.64+0x90], R31 ;  /* 0x0000901f1a00b986 */ /* 0x000fe2000c101110 */
[----:B------:R-:W-:-:S03]  /*d810*/  ISETP.LT.OR P3, PT, R35, 0x99, !P0 ;  /* 0x000000992300780c */ /* 0x000fc60004761670 */
[----:B------:R1:W-:Y:S01]  /*d820*/  @!P4 STG.E.U8 desc[UR16][R26.64+0x91], R23 ;  /* 0x000091171a00c986 */ /* 0x0003e2000c101110 */
[----:B------:R-:W-:-:S03]  /*d830*/  ISETP.LT.OR P4, PT, R35, 0x9a, !P0 ;  /* 0x0000009a2300780c */ /* 0x000fc60004781670 */
[----:B------:R2:W-:Y:S01]  /*d840*/  @!P6 STG.E.U8 desc[UR16][R24.64+0x99], R21 ;  /* 0x000099151800e986 */ /* 0x0005e2000c101110 */
[----:B------:R-:W-:Y:S02]  /*d850*/  ISETP.LT.OR P6, PT, R35, 0xa2, !P1 ;  /* 0x000000a22300780c */ /* 0x000fe40004fc1670 */
[----:B0-----:R-:W-:-:S05]  /*d860*/  F2FP.SATFINITE.E5M2.F32.PACK_AB_MERGE_C R29, RZ, R22, RZ ;  /* 0x00000016ff1d723e */ /* 0x001fca00048060ff */
[----:B------:R-:W-:Y:S01]  /*d870*/  @!P5 STG.E.U8 desc[UR16][R24.64+0x98], R29 ;  /* 0x0000981d1800d986 */ /* 0x000fe2000c101110 */
[C---:B------:R-:W-:Y:S02]  /*d880*/  ISETP.LT.OR P5, PT, R35.reuse, 0xa1, !P1 ;  /* 0x000000a12300780c */ /* 0x040fe40004fa1670 */
[----:B-1----:R-:W-:Y:S01]  /*d890*/  F2FP.SATFINITE.E5M2.F32.PACK_AB_MERGE_C R23, RZ, R18, RZ ;  /* 0x00000012ff17723e */ /* 0x002fe200048060ff */
[----:B------:R-:W-:Y:S01]  /*d8a0*/  @!P3 STG.E.U8 desc[UR16][R26.64+0x98], R33 ;  /* 0x000098211a00b986 */ /* 0x000fe2000c101110 */
[C---:B------:R-:W-:Y:S02]  /*d8b0*/  ISETP.LT.OR P3, PT, R35.reuse, 0xa1, !P0 ;  /* 0x000000a12300780c */ /* 0x040fe40004761670 */
[----:B--2---:R-:W-:Y:S01]  /*d8c0*/  F2FP.SATFINITE.E5M2.F32.PACK_AB_MERGE_C R21, RZ, R16, RZ ;  /* 0x00000010ff15723e */ /* 0x004fe200048060ff */
[----:B------:R0:W-:Y:S01]  /*d8d0*/  @!P4 STG.E.U8 desc[UR16][R26.64+0x99], R19 ;  /* 0x000099131a00c986 */ /* 0x0001e2000c101110 */
[----:B------:R-:W-:-:S03]  /*d8e0*/  ISETP.LT.OR P4, PT, R35, 0xa2, !P0 ;  /* 0x000000a22300780c */ /* 0x000fc60004781670 */
[----:B------:R1:W-:Y:S01]  /*d8f0*/  @!P6 STG.E.U8 desc[UR16][R24.64+0xa1], R17 ;  /* 0x0000a1111800e986 */ /* 0x0003e2000c101110 */
[----:B------:R-:W-:-:S03]  /*d900*/  ISETP.LT.OR P6, PT, R35, 0xaa, !P1 ;  /* 0x000000aa2300780c */ /* 0x000fc60004fc1670 */
[----:B------:R-:W-:Y:S01]  /*d910*/  @!P5 STG.E.U8 desc[UR16][R24.64+0xa0], R23 ;  /* 0x0000a0171800d986 */ /* 0x000fe2000c101110 */
[----:B------:R-:W-:-:S03]  /*d920*/  ISETP.LT.OR P5, PT, R35, 0xa9, !P1 ;  /* 0x000000a92300780c */ /* 0x000fc60004fa1670 */
[----:B------:R-:W-:Y:S01]  /*d930*/  @!P3 STG.E.U8 desc[UR16][R26.64+0xa0], R21 ;  /* 0x0000a0151a00b986 */ /* 0x000fe2000c101110 */
[C---:B------:R-:W-:Y:S02]  /*d940*/  ISETP.LT.OR P3, PT, R35.reuse, 0xa9, !P0 ;  /* 0x000000a92300780c */ /* 0x040fe40004761670 */
[----:B0-----:R-:W-:Y:S01]  /*d950*/  F2FP.SATFINITE.E5M2.F32.PACK_AB_MERGE_C R19, RZ, R14, RZ ;  /* 0x0000000eff13723e */ /* 0x001fe200048060ff */
[----:B------:R0:W-:Y:S01]  /*d960*/  @!P4 STG.E.U8 desc[UR16][R26.64+0xa1], R15 ;  /* 0x0000a10f1a00c986 */ /* 0x0001e2000c101110 */
[C---:B------:R-:W-:Y:S02]  /*d970*/  ISETP.LT.OR P4, PT, R35.reuse, 0xaa, !P0 ;  /* 0x000000aa2300780c */ /* 0x040fe40004781670 */
[----:B-1----:R-:W-:Y:S01]  /*d980*/  F2FP.SATFINITE.E5M2.F32.PACK_AB_MERGE_C R17, RZ, R12, RZ ;  /* 0x0000000cff11723e */ /* 0x002fe200048060ff */
        /* <DEDUP_REMOVED lines=15> */
[----:B0-----:R-:W-:Y:S02]  /*da80*/  F2FP.SATFINITE.E5M2.F32.PACK_AB_MERGE_C R11, RZ, R6, RZ ;  /* 0x00000006ff0b723e */ /* 0x001fe400048060ff */
[C---:B------:R-:W-:Y:S01]  /*da90*/  ISETP.LT.OR P3, PT, R35.reuse, 0xb9, !P0 ;  /* 0x000000b92300780c */ /* 0x040fe20004761670 */
[----:B------:R0:W-:Y:S01]  /*daa0*/  @!P4 STG.E.U8 desc[UR16][R26.64+0xb1], R7 ;  /* 0x0000b1071a00c986 */ /* 0x0001e2000c101110 */
[----:B-1----:R-:W-:Y:S02]  /*dab0*/  F2FP.SATFINITE.E5M2.F32.PACK_AB_MERGE_C R9, RZ, R4, RZ ;  /* 0x00000004ff09723e */ /* 0x002fe400048060ff */
[----:B------:R-:W-:Y:S01]  /*dac0*/  ISETP.LT.OR P4, PT, R35, 0xba, !P0 ;  /* 0x000000ba2300780c */ /* 0x000fe20004781670 */
[----:B------:R1:W-:Y:S04]  /*dad0*/  @!P6 STG.E.U8 desc[UR16][R24.64+0xb9], R5 ;  /* 0x0000b9051800e986 */ /* 0x0003e8000c101110 */
[----:B------:R2:W-:Y:S01]  /*dae0*/  @!P5 STG.E.U8 desc[UR16][R24.64+0xb8], R11 ;  /* 0x0000b80b1800d986 */ /* 0x0005e2000c101110 */
[----:B------:R-:W-:Y:S01]  /*daf0*/  FMUL R4, R227, UR20 ;  /* 0x00000014e3047c20 */ /* 0x000fe20008400000 */
[----:B------:R-:W-:-:S02]  /*db00*/  ISETP.LT.OR P5, PT, R35, 0xc1, !P1 ;  /* 0x000000c12300780c */ /* 0x000fc40004fa1670 */
[----:B0-----:R-:W-:Y:S02]  /*db10*/  F2FP.SATFINITE.E5M2.F32.PACK_AB_MERGE_C R7, RZ, R3, RZ ;  /* 0x00000003ff07723e */ /* 0x001fe400048060ff */
[----:B-1----:R-:W-:Y:S01]  /*db20*/  F2FP.SATFINITE.E5M2.F32.PACK_AB_MERGE_C R5, RZ, R0, RZ ;  /* 0x00000000ff05723e */ /* 0x002fe200048060ff */
[----:B---3--:R-:W-:Y:S01]  /*db30*/  FMUL R0, R222, UR20 ;  /* 0x00000014de007c20 */ /* 0x008fe20008400000 */
[----:B------:R-:W-:Y:S01]  /*db40*/  ISETP.LT.OR P6, PT, R35, 0xc2, !P1 ;  /* 0x000000c22300780c */ /* 0x000fe20004fc1670 */
[----:B------:R-:W3:Y:S01]  /*db50*/  LDL.LU R222, [R1+0x20] ;  /* 0x0000200001de7983 */ /* 0x000ee20000300800 */
[----:B--2---:R-:W-:Y:S02]  /*db60*/  F2FP.SATFINITE.E5M2.F32.PACK_AB_MERGE_C R11, RZ, R2, RZ ;  /* 0x00000002ff0b723e */ /* 0x004fe400048060ff */
[----:B------:R-:W-:Y:S01]  /*db70*/  F2FP.SATFINITE.E5M2.F32.PACK_AB_MERGE_C R13, RZ, R0, RZ ;  /* 0x00000000ff0d723e */ /* 0x000fe200048060ff */
[----:B----4-:R-:W-:Y:S01]  /*db80*/  FMUL R0, R224, UR20 ;  /* 0x00000014e0007c20 */ /* 0x010fe20008400000 */
[----:B------:R-:W-:Y:S01]  /*db90*/  FMUL R2, R225, UR20 ;  /* 0x00000014e1027c20 */ /* 0x000fe20008400000 */
[----:B------:R-:W2:Y:S04]  /*dba0*/  LDL.LU R224, [R1+0x24] ;  /* 0x0000240001e07983 */ /* 0x000ea80000300800 */
[----:B------:R-:W4:Y:S01]  /*dbb0*/  LDL.LU R225, [R1+0x28] ;  /* 0x0000280001e17983 */ /* 0x000f220000300800 */
[----:B------:R-:W-:-:S03]  /*dbc0*/  FMUL R3, R226, UR20 ;  /* 0x00000014e2037c20 */ /* 0x000fc60008400000 */
[----:B------:R-:W4:Y:S04]  /*dbd0*/  LDL.LU R226, [R1+0x2c] ;  /* 0x00002c0001e27983 */ /* 0x000f280000300800 */
[----:B------:R-:W4:Y:S04]  /*dbe0*/  LDL.LU R227, [R1+0x30] ;  /* 0x0000300001e37983 */ /* 0x000f280000300800 */
[----:B------:R-:W-:Y:S01]  /*dbf0*/  @!P3 STG.E.U8 desc[UR16][R26.64+0xb8], R9 ;  /* 0x0000b8091a00b986 */ /* 0x000fe2000c101110 */
[----:B------:R-:W-:-:S03]  /*dc00*/  ISETP.LT.OR P3, PT, R35, 0xc1, !P0 ;  /* 0x000000c12300780c */ /* 0x000fc60004761670 */
[----:B------:R0:W-:Y:S01]  /*dc10*/  @!P4 STG.E.U8 desc[UR16][R26.64+0xb9], R7 ;  /* 0x0000b9071a00c986 */ /* 0x0001e2000c101110 */
[----:B------:R-:W-:-:S03]  /*dc20*/  ISETP.LT.OR P4, PT, R35, 0xc2, !P0 ;  /* 0x000000c22300780c */ /* 0x000fc60004781670 */
[----:B------:R-:W-:Y:S01]  /*dc30*/  @!P5 STG.E.U8 desc[UR16][R24.64+0xc0], R11 ;  /* 0x0000c00b1800d986 */ /* 0x000fe2000c101110 */
[----:B------:R-:W-:-:S03]  /*dc40*/  ISETP.LT.OR P5, PT, R35, 0xc9, !P1 ;  /* 0x000000c92300780c */ /* 0x000fc60004fa1670 */
[----:B------:R1:W-:Y:S01]  /*dc50*/  @!P6 STG.E.U8 desc[UR16][R24.64+0xc1], R5 ;  /* 0x0000c1051800e986 */ /* 0x0003e2000c101110 */
[----:B0-----:R-:W-:-:S03]  /*dc60*/  F2FP.SATFINITE.E5M2.F32.PACK_AB_MERGE_C R7, RZ, R0, RZ ;  /* 0x00000000ff07723e */ /* 0x001fc600048060ff */
[----:B------:R-:W-:Y:S01]  /*dc70*/  @!P3 STG.E.U8 desc[UR16][R26.64+0xc0], R13 ;  /* 0x0000c00d1a00b986 */ /* 0x000fe2000c101110 */
[C---:B------:R-:W-:Y:S02]  /*dc80*/  ISETP.LT.OR P6, PT, R35.reuse, 0xca, !P1 ;  /* 0x000000ca2300780c */ /* 0x040fe40004fc1670 */
[----:B-1----:R-:W-:Y:S01]  /*dc90*/  F2FP.SATFINITE.E5M2.F32.PACK_AB_MERGE_C R5, RZ, R2, RZ ;  /* 0x00000002ff05723e */ /* 0x002fe200048060ff */
[----:B------:R0:W-:Y:S01]  /*dca0*/  @!P4 STG.E.U8 desc[UR16][R26.64+0xc1], R7 ;  /* 0x0000c1071a00c986 */ /* 0x0001e2000c101110 */
[C---:B------:R-:W-:Y:S02]  /*dcb0*/  ISETP.LT.OR P3, PT, R35.reuse, 0xc9, !P0 ;  /* 0x000000c92300780c */ /* 0x040fe40004761670 */
[C---:B------:R-:W-:Y:S01]  /*dcc0*/  ISETP.LT.OR P4, PT, R35.reuse, 0xca, !P0 ;  /* 0x000000ca2300780c */ /* 0x040fe20004781670 */
[----:B------:R1:W-:Y:S01]  /*dcd0*/  @!P5 STG.E.U8 desc[UR16][R24.64+0xc8], R5 ;  /* 0x0000c8051800d986 */ /* 0x0003e2000c101110 */
[----:B------:R-:W-:Y:S02]  /*dce0*/  ISETP.LT.OR P5, PT, R35, 0xd1, !P1 ;  /* 0x000000d12300780c */ /* 0x000fe40004fa1670 */
[----:B------:R-:W-:-:S02]  /*dcf0*/  F2FP.SATFINITE.E5M2.F32.PACK_AB_MERGE_C R9, RZ, R3, RZ ;  /* 0x00000003ff09723e */ /* 0x000fc400048060ff */
[----:B------:R-:W-:-:S03]  /*dd00*/  F2FP.SATFINITE.E5M2.F32.PACK_AB_MERGE_C R11, RZ, R4, RZ ;  /* 0x00000004ff0b723e */ /* 0x000fc600048060ff */
[----:B------:R1:W-:Y:S04]  /*dd10*/  @!P6 STG.E.U8 desc[UR16][R24.64+0xc9], R9 ;  /* 0x0000c9091800e986 */ /* 0x0003e8000c101110 */
[----:B------:R-:W-:Y:S01]  /*dd20*/  @!P3 STG.E.U8 desc[UR16][R26.64+0xc8], R11 ;  /* 0x0000c80b1a00b986 */ /* 0x000fe2000c101110 */
[----:B------:R-:W-:-:S03]  /*dd30*/  FMUL R0, R220, UR20 ;  /* 0x00000014dc007c20 */ /* 0x000fc60008400000 */
[----:B------:R-:W4:Y:S02]  /*dd40*/  LDL.LU R220, [R1+0x34] ;  /* 0x0000340001dc7983 */ /* 0x000f240000300800 */
[----:B0-----:R-:W-:Y:S01]  /*dd50*/  F2FP.SATFINITE.E5M2.F32.PACK_AB_MERGE_C R7, RZ, R0, RZ ;  /* 0x00000000ff07723e */ /* 0x001fe200048060ff */
[----:B------:R-:W-:Y:S02]  /*dd60*/  FMUL R2, R221, UR20 ;  /* 0x00000014dd027c20 */ /* 0x000fe40008400000 */
[----:B------:R-:W4:Y:S03]  /*dd70*/  LDL.LU R221, [R1+0x38] ;  /* 0x0000380001dd7983 */ /* 0x000f260000300800 */
[----:B-1----:R-:W-:Y:S01]  /*dd80*/  F2FP.SATFINITE.E5M2.F32.PACK_AB_MERGE_C R5, RZ, R2, RZ ;  /* 0x00000002ff05723e */ /* 0x002fe200048060ff */
[----:B------:R-:W-:Y:S04]  /*dd90*/  @!P4 STG.E.U8 desc[UR16][R26.64+0xc9], R7 ;  /* 0x0000c9071a00c986 */ /* 0x000fe8000c101110 */
[----:B------:R0:W-:Y:S01]  /*dda0*/  @!P5 STG.E.U8 desc[UR16][R24.64+0xd0], R5 ;  /* 0x0000d0051800d986 */ /* 0x0001e2000c101110 */
[----:B------:R-:W-:-:S03]  /*ddb0*/  FMUL R3, R223, UR20 ;  /* 0x00000014df037c20 */ /* 0x000fc60008400000 */
[----:B------:R-:W4:Y:S02]  /*ddc0*/  LDL.LU R223, [R1+0x3c] ;  /* 0x00003c0001df7983 */ /* 0x000f240000300800 */
[----:B------:R-:W-:Y:S01]  /*ddd0*/  F2FP.SATFINITE.E5M2.F32.PACK_AB_MERGE_C R9, RZ, R3, RZ ;  /* 0x00000003ff09723e */ /* 0x000fe200048060ff */
[----:B---3--:R-:W-:Y:S02]  /*dde0*/  FMUL R0, R222, UR20 ;  /* 0x00000014de007c20 */ /* 0x008fe40008400000 */
[----:B------:R-:W3:Y:S03]  /*ddf0*/  LDL.LU R222, [R1+0x40] ;  /* 0x0000400001de7983 */ /* 0x000ee60000300800 */
[----:B------:R-:W-:Y:S01]  /*de00*/  F2FP.SATFINITE.E5M2.F32.PACK_AB_MERGE_C R13, RZ, R0, RZ ;  /* 0x00000000ff0d723e */ /* 0x000fe200048060ff */
[----:B--2---:R-:W-:Y:S02]  /*de10*/  FMUL R2, R224, UR20 ;  /* 0x00000014e0027c20 */ /* 0x004fe40008400000 */
[----:B------:R-:W2:Y:S01]  /*de20*/  LDL.LU R224, [R1+0x44] ;  /* 0x0000440001e07983 */ /* 0x000ea20000300800 */
[----:B----4-:R-:W-:-:S03]  /*de30*/  FMUL R0, R225, UR20 ;  /* 0x00000014e1007c20 */ /* 0x010fc60008400000 */
[----:B------:R-:W4:Y:S01]  /*de40*/  LDL.LU R225, [R1+0x48] ;  /* 0x0000480001e17983 */ /* 0x000f220000300800 */
[----:B------:R-:W-:Y:S01]  /*de50*/  FMUL R3, R226, UR20 ;  /* 0x00000014e2037c20 */ /* 0x000fe20008400000 */
[----:B0-----:R-:W-:Y:S02]  /*de60*/  F2FP.SATFINITE.E5M2.F32.PACK_AB_MERGE_C R5, RZ, R0, RZ ;  /* 0x00000000ff05723e */ /* 0x001fe400048060ff */
[----:B------:R-:W4:Y:S01]  /*de70*/  LDL.LU R226, [R1+0x4c] ;  /* 0x00004c0001e27983 */ /* 0x000f220000300800 */
[----:B------:R-:W-:-:S03]  /*de80*/  FMUL R0, R227, UR20 ;  /* 0x00000014e3007c20 */ /* 0x000fc60008400000 */
[----:B------:R-:W4:Y:S01]  /*de90*/  LDL.LU R227, [R1+0x50] ;  /* 0x0000500001e37983 */ /* 0x000f220000300800 */
[C---:B------:R-:W-:Y:S02]  /*dea0*/  ISETP.LT.OR P6, PT, R35.reuse, 0xd2, !P1 ;  /* 0x000000d22300780c */ /* 0x040fe40004fc1670 */
[C---:B------:R-:W-:Y:S01]  /*deb0*/  ISETP.LT.OR P4, PT, R35.reuse, 0xd2, !P0 ;  /* 0x000000d22300780c */ /* 0x040fe20004781670 */
[----:B------:R-:W4:Y:S01]  /*dec0*/  LDL.LU R218, [R1+0x54] ;  /* 0x0000540001da7983 */ /* 0x000f220000300800 */
[C---:B------:R-:W-:Y:S02]  /*ded0*/  ISETP.LT.OR P3, PT, R35.reuse, 0xd1, !P0 ;  /* 0x000000d12300780c */ /* 0x040fe40004761670 */
[----:B------:R-:W-:Y:S02]  /*dee0*/  ISETP.LT.OR P5, PT, R35, 0xd9, !P1 ;  /* 0x000000d92300780c */ /* 0x000fe40004fa1670 */
[----:B------:R-:W-:Y:S02]  /*def0*/  F2FP.SATFINITE.E5M2.F32.PACK_AB_MERGE_C R7, RZ, R2, RZ ;  /* 0x00000002ff07723e */ /* 0x000fe400048060ff */
[----:B------:R-:W-:-:S03]  /*df00*/  F2FP.SATFINITE.E5M2.F32.PACK_AB_MERGE_C R11, RZ, R0, RZ ;  /* 0x00000000ff0b723e */ /* 0x000fc600048060ff */
[----:B------:R0:W-:Y:S01]  /*df10*/  @!P6 STG.E.U8 desc[UR16][R24.64+0xd1], R9 ;  /* 0x0000d1091800e986 */ /* 0x0001e2000c101110 */
[----:B------:R-:W-:-:S03]  /*df20*/  ISETP.LT.OR P6, PT, R35, 0xda, !P1 ;  /* 0x000000da2300780c */ /* 0x000fc60004fc1670 */
[----:B------:R-:W-:Y:S01]  /*df30*/  @!P4 STG.E.U8 desc[UR16][R26.64+0xd1], R7 ;  /* 0x0000d1071a00c986 */ /* 0x000fe2000c101110 */
[----:B------:R-:W-:-:S03]  /*df40*/  ISETP.LT.OR P4, PT, R35, 0xda, !P0 ;  /* 0x000000da2300780c */ /* 0x000fc60004781670 */
[----:B------:R-:W-:Y:S01]  /*df50*/  @!P3 STG.E.U8 desc[UR16][R26.64+0xd0], R13 ;  /* 0x0000d00d1a00b986 */ /* 0x000fe2000c101110 */
[----:B0-----:R-:W-:-:S03]  /*df60*/  F2FP.SATFINITE.E5M2.F32.PACK_AB_MERGE_C R9, RZ, R3, RZ ;  /* 0x00000003ff09723e */ /* 0x001fc600048060ff */
[----:B------:R0:W-:Y:S04]  /*df70*/  @!P5 STG.E.U8 desc[UR16][R24.64+0xd8], R5 ;  /* 0x0000d8051800d986 */ /* 0x0001e8000c101110 */
[----:B------:R1:W-:Y:S01]  /*df80*/  @!P6 STG.E.U8 desc[UR16][R24.64+0xd9], R9 ;  /* 0x0000d9091800e986 */ /* 0x0003e2000c101110 */
[----:B------:R-:W-:-:S03]  /*df90*/  FMUL R0, R220, UR20 ;  /* 0x00000014dc007c20 */ /* 0x000fc60008400000 */
[----:B------:R-:W4:Y:S02]  /*dfa0*/  LDL.LU R220, [R1+0x58] ;  /* 0x0000580001dc7983 */ /* 0x000f240000300800 */
[----:B0-----:R-:W-:Y:S01]  /*dfb0*/  F2FP.SATFINITE.E5M2.F32.PACK_AB_MERGE_C R5, RZ, R0, RZ ;  /* 0x00000000ff05723e */ /* 0x001fe200048060ff */
[----:B------:R-:W-:Y:S02]  /*dfc0*/  FMUL R2, R221, UR20 ;  /* 0x00000014dd027c20 */ /* 0x000fe40008400000 */
[----:B------:R-:W4:Y:S03]  /*dfd0*/  LDL.LU R221, [R1+0x5c] ;  /* 0x00005c0001dd7983 */ /* 0x000f260000300800 */
[----:B------:R-:W-:Y:S01]  /*dfe0*/  F2FP.SATFINITE.E5M2.F32.PACK_AB_MERGE_C R7, RZ, R2, RZ ;  /* 0x00000002ff07723e */ /* 0x000fe200048060ff */
[----:B------:R0:W-:Y:S01]  /*dff0*/  @!P4 STG.E.U8 desc[UR16][R26.64+0xd9], R5 ;  /* 0x0000d9051a00c986 */ /* 0x0001e2000c101110 */
[----:B------:R-:W-:-:S03]  /*e000*/  FMUL R3, R223, UR20 ;  /* 0x00000014df037c20 */ /* 0x000fc60008400000 */
[----:B------:R-:W4:Y:S02]  /*e010*/  LDL.LU R223, [R1+0x60] ;  /* 0x0000600001df7983 */ /* 0x000f240000300800 */
[----:B-1----:R-:W-:Y:S01]  /*e020*/  F2FP.SATFINITE.E5M2.F32.PACK_AB_MERGE_C R9, RZ, R3, RZ ;  /* 0x00000003ff09723e */ /* 0x002fe200048060ff */
[----:B---3--:R-:W-:Y:S02]  /*e030*/  FMUL R4, R222, UR20 ;  /* 0x00000014de047c20 */ /* 0x008fe40008400000 */
[----:B------:R-:W3:Y:S01]  /*e040*/  LDL.LU R222, [R1+0x64] ;  /* 0x0000640001de7983 */ /* 0x000ee20000300800 */
[----:B--2---:R-:W-:-:S03]  /*e050*/  FMUL R0, R224, UR20 ;  /* 0x00000014e0007c20 */ /* 0x004fc60008400000 */
[----:B------:R-:W2:Y:S01]  /*e060*/  LDL.LU R224, [R1+0x68] ;  /* 0x0000680001e07983 */ /* 0x000ea20000300800 */
[----:B----4-:R-:W-:Y:S01]  /*e070*/  FMUL R2, R225, UR20 ;  /* 0x00000014e1027c20 */ /* 0x010fe20008400000 */
[----:B0-----:R-:W-:Y:S02]  /*e080*/  F2FP.SATFINITE.E5M2.F32.PACK_AB_MERGE_C R5, RZ, R0, RZ ;  /* 0x00000000ff05723e */ /* 0x001fe400048060ff */
[----:B------:R-:W4:Y:S01]  /*e090*/  LDL.LU R225, [R1+0x6c] ;  /* 0x00006c0001e17983 */ /* 0x000f220000300800 */
[----:B------:R-:W-:-:S03]  /*e0a0*/  FMUL R3, R226, UR20 ;  /* 0x00000014e2037c20 */ /* 0x000fc60008400000 */
[----:B------:R-:W4:Y:S01]  /*e0b0*/  LDL.LU R226, [R1+0x70] ;  /* 0x0000700001e27983 */ /* 0x000f220000300800 */
[----:B------:R-:W-:-:S03]  /*e0c0*/  FMUL R0, R227, UR20 ;  /* 0x00000014e3007c20 */ /* 0x000fc60008400000 */
[----:B------:R-:W4:Y:S01]  /*e0d0*/  LDL.LU R227, [R1+0x74] ;  /* 0x0000740001e37983 */ /* 0x000f220000300800 */
[C---:B------:R-:W-:Y:S02]  /*e0e0*/  ISETP.LT.OR P3, PT, R35.reuse, 0xd9, !P0 ;  /* 0x000000d92300780c */ /* 0x040fe40004761670 */
[C---:B------:R-:W-:Y:S02]  /*e0f0*/  ISETP.LT.OR P5, PT, R35.reuse, 0xe1, !P1 ;  /* 0x000000e12300780c */ /* 0x040fe40004fa1670 */
[C---:B------:R-:W-:Y:S02]  /*e100*/  ISETP.LT.OR P6, PT, R35.reuse, 0xe2, !P1 ;  /* 0x000000e22300780c */ /* 0x040fe40004fc1670 */
[----:B------:R-:W-:-:S07]  /*e110*/  ISETP.LT.OR P4, PT, R35, 0xe2, !P0 ;  /* 0x000000e22300780c */ /* 0x000fce0004781670 */
[----:B------:R-:W-:Y:S01]  /*e120*/  @!P3 STG.E.U8 desc[UR16][R26.64+0xd8], R11 ;  /* 0x0000d80b1a00b986 */ /* 0x000fe2000c101110 */
[----:B------:R-:W-:-:S03]  /*e130*/  ISETP.LT.OR P3, PT, R35, 0xe1, !P0 ;  /* 0x000000e12300780c */ /* 0x000fc60004761670 */
[----:B------:R0:W-:Y:S01]  /*e140*/  @!P5 STG.E.U8 desc[UR16][R24.64+0xe0], R7 ;  /* 0x0000e0071800d986 */ /* 0x0001e2000c101110 */
[----:B------:R-:W-:-:S03]  /*e150*/  ISETP.LT.OR P5, PT, R35, 0xe9, !P1 ;  /* 0x000000e92300780c */ /* 0x000fc60004fa1670 */
[----:B------:R1:W-:Y:S01]  /*e160*/  @!P6 STG.E.U8 desc[UR16][R24.64+0xe1], R9 ;  /* 0x0000e1091800e986 */ /* 0x0003e2000c101110 */
[----:B------:R-:W-:Y:S02]  /*e170*/  ISETP.LT.OR P6, PT, R35, 0xea, !P1 ;  /* 0x000000ea2300780c */ /* 0x000fe40004fc1670 */
[----:B------:R-:W-:Y:S01]  /*e180*/  F2FP.SATFINITE.E5M2.F32.PACK_AB_MERGE_C R13, RZ, R4, RZ ;  /* 0x00000004ff0d723e */ /* 0x000fe200048060ff */
[----:B------:R1:W-:Y:S01]  /*e190*/  @!P4 STG.E.U8 desc[UR16][R26.64+0xe1], R5 ;  /* 0x0000e1051a00c986 */ /* 0x0003e2000c101110 */
[----:B0-----:R-:W-:-:S03]  /*e1a0*/  F2FP.SATFINITE.E5M2.F32.PACK_AB_MERGE_C R7, RZ, R2, RZ ;  /* 0x00000002ff07723e */ /* 0x001fc600048060ff */
[----:B------:R-:W-:Y:S01]  /*e1b0*/  @!P3 STG.E.U8 desc[UR16][R26.64+0xe0], R13 ;  /* 0x0000e00d1a00b986 */ /* 0x000fe2000c101110 */
[----:B-1----:R-:W-:-:S03]  /*e1c0*/  F2FP.SATFINITE.E5M2.F32.PACK_AB_MERGE_C R9, RZ, R3, RZ ;  /* 0x00000003ff09723e */ /* 0x002fc600048060ff */
[----:B------:R0:W-:Y:S01]  /*e1d0*/  @!P5 STG.E.U8 desc[UR16][R24.64+0xe8], R7 ;  /* 0x0000e8071800d986 */ /* 0x0001e2000c101110 */
[C---:B------:R-:W-:Y:S02]  /*e1e0*/  ISETP.LT.OR P3, PT, R35.reuse, 0xe9, !P0 ;  /* 0x000000e92300780c */ /* 0x040fe40004761670 */
[C---:B------:R-:W-:Y:S01]  /*e1f0*/  ISETP.LT.OR P4, PT, R35.reuse, 0xea, !P0 ;  /* 0x000000ea2300780c */ /* 0x040fe20004781670 */
[----:B------:R1:W-:Y:S01]  /*e200*/  @!P6 STG.E.U8 desc[UR16][R24.64+0xe9], R9 ;  /* 0x0000e9091800e986 */ /* 0x0003e2000c101110 */
[C---:B------:R-:W-:Y:S01]  /*e210*/  ISETP.LT.OR P5, PT, R35.reuse, 0xf1, !P1 ;  /* 0x000000f12300780c */ /* 0x040fe20004fa1670 */
[----:B------:R-:W-:Y:S01]  /*e220*/  FMUL R2, R218, UR20 ;  /* 0x00000014da027c20 */ /* 0x000fe20008400000 */
[----:B------:R-:W-:Y:S02]  /*e230*/  ISETP.LT.OR P6, PT, R35, 0xf2, !P1 ;  /* 0x000000f22300780c */ /* 0x000fe40004fc1670 */
[----:B------:R-:W-:Y:S02]  /*e240*/  F2FP.SATFINITE.E5M2.F32.PACK_AB_MERGE_C R11, RZ, R0, RZ ;  /* 0x00000000ff0b723e */ /* 0x000fe400048060ff */
[----:B------:R-:W-:-:S03]  /*e250*/  F2FP.SATFINITE.E5M2.F32.PACK_AB_MERGE_C R5, RZ, R2, RZ ;  /* 0x00000002ff05723e */ /* 0x000fc600048060ff */
[----:B------:R-:W-:Y:S01]  /*e260*/  @!P3 STG.E.U8 desc[UR16][R26.64+0xe8], R11 ;  /* 0x0000e80b1a00b986 */ /* 0x000fe2000c101110 */
[----:B------:R-:W-:-:S03]  /*e270*/  ISETP.LT.OR P3, PT, R35, 0xf1, !P0 ;  /* 0x000000f12300780c */ /* 0x000fc60004761670 */
[----:B------:R-:W-:Y:S01]  /*e280*/  @!P4 STG.E.U8 desc[UR16][R26.64+0xe9], R5 ;  /* 0x0000e9051a00c986 */ /* 0x000fe2000c101110 */
[C---:B------:R-:W-:Y:S02]  /*e290*/  ISETP.LT.OR P4, PT, R35.reuse, 0xf9, !P1 ;  /* 0x000000f92300780c */ /* 0x040fe40004f81670 */
[----:B------:R-:W-:Y:S01]  /*e2a0*/  ISETP.LT.OR P1, PT, R35, 0xfa, !P1 ;  /* 0x000000fa2300780c */ /* 0x000fe20004f21670 */
[----:B------:R-:W-:-:S05]  /*e2b0*/  FMUL R0, R220, UR20 ;  /* 0x00000014dc007c20 */ /* 0x000fca0008400000 */
[----:B0-----:R-:W-:-:S05]  /*e2c0*/  F2FP.SATFINITE.E5M2.F32.PACK_AB_MERGE_C R7, RZ, R0, RZ ;  /* 0x00000000ff07723e */ /* 0x001fca00048060ff */
[----:B------:R0:W-:Y:S01]  /*e2d0*/  @!P5 STG.E.U8 desc[UR16][R24.64+0xf0], R7 ;  /* 0x0000f0071800d986 */ /* 0x0001e2000c101110 */
[----:B------:R-:W-:-:S05]  /*e2e0*/  FMUL R3, R221, UR20 ;  /* 0x00000014dd037c20 */ /* 0x000fca0008400000 */
[----:B-1----:R-:W-:Y:S02]  /*e2f0*/  F2FP.SATFINITE.E5M2.F32.PACK_AB_MERGE_C R9, RZ, R3, RZ ;  /* 0x00000003ff09723e */ /* 0x002fe400048060ff */
[----:B------:R-:W-:-:S03]  /*e300*/  ISETP.LT.OR P5, PT, R35, 0xf2, !P0 ;  /* 0x000000f22300780c */ /* 0x000fc600047a1670 */
[----:B------:R1:W-:Y:S01]  /*e310*/  @!P6 STG.E.U8 desc[UR16][R24.64+0xf1], R9 ;  /* 0x0000f1091800e986 */ /* 0x0003e2000c101110 */
[C---:B------:R-:W-:Y:S02]  /*e320*/  ISETP.LT.OR P6, PT, R35.reuse, 0xf9, !P0 ;  /* 0x000000f92300780c */ /* 0x040fe400047c1670 */
[----:B------:R-:W-:Y:S01]  /*e330*/  ISETP.LT.OR P0, PT, R35, 0xfa, !P0 ;  /* 0x000000fa2300780c */ /* 0x000fe20004701670 */
[----:B------:R-:W-:-:S05]  /*e340*/  FMUL R0, R223, UR20 ;  /* 0x00000014df007c20 */ /* 0x000fca0008400000 */
[----:B------:R-:W-:-:S05]  /*e350*/  F2FP.SATFINITE.E5M2.F32.PACK_AB_MERGE_C R13, RZ, R0, RZ ;  /* 0x00000000ff0d723e */ /* 0x000fca00048060ff */
[----:B------:R0:W-:Y:S01]  /*e360*/  @!P3 STG.E.U8 desc[UR16][R26.64+0xf0], R13 ;  /* 0x0000f00d1a00b986 */ /* 0x0001e2000c101110 */
[----:B---3--:R-:W-:Y:S01]  /*e370*/  FMUL R0, R222, UR20 ;  /* 0x00000014de007c20 */ /* 0x008fe20008400000 */
[----:B--2---:R-:W-:Y:S01]  /*e380*/  FMUL R2, R224, UR20 ;  /* 0x00000014e0027c20 */ /* 0x004fe20008400000 */
[----:B----4-:R-:W-:-:S03]  /*e390*/  FMUL R3, R225, UR20 ;  /* 0x00000014e1037c20 */ /* 0x010fc60008400000 */
[----:B0-----:R-:W-:Y:S01]  /*e3a0*/  F2FP.SATFINITE.E5M2.F32.PACK_AB_MERGE_C R7, RZ, R0, RZ ;  /* 0x00000000ff07723e */ /* 0x001fe200048060ff */
[----:B------:R-:W-:Y:S01]  /*e3b0*/  FMUL R4, R226, UR20 ;  /* 0x00000014e2047c20 */ /* 0x000fe20008400000 */
[----:B------:R-:W-:Y:S01]  /*e3c0*/  FMUL R5, R227, UR20 ;  /* 0x00000014e3057c20 */ /* 0x000fe20008400000 */
[----:B-1----:R-:W-:Y:S02]  /*e3d0*/  F2FP.SATFINITE.E5M2.F32.PACK_AB_MERGE_C R9, RZ, R2, RZ ;  /* 0x00000002ff09723e */ /* 0x002fe400048060ff */
[----:B------:R-:W-:Y:S02]  /*e3e0*/  F2FP.SATFINITE.E5M2.F32.PACK_AB_MERGE_C R3, RZ, R3, RZ ;  /* 0x00000003ff03723e */ /* 0x000fe400048060ff */
[----:B------:R-:W-:Y:S02]  /*e3f0*/  F2FP.SATFINITE.E5M2.F32.PACK_AB_MERGE_C R11, RZ, R4, RZ ;  /* 0x00000004ff0b723e */ /* 0x000fe400048060ff */
[----:B------:R-:W-:Y:S01]  /*e400*/  F2FP.SATFINITE.E5M2.F32.PACK_AB_MERGE_C R5, RZ, R5, RZ ;  /* 0x00000005ff05723e */ /* 0x000fe200048060ff */
[----:B------:R0:W-:Y:S04]  /*e410*/  @!P5 STG.E.U8 desc[UR16][R26.64+0xf1], R7 ;  /* 0x0000f1071a00d986 */ /* 0x0001e8000c101110 */
[----:B------:R0:W-:Y:S04]  /*e420*/  @!P4 STG.E.U8 desc[UR16][R24.64+0xf8], R9 ;  /* 0x0000f8091800c986 */ /* 0x0001e8000c101110 */
[----:B------:R0:W-:Y:S04]  /*e430*/  @!P1 STG.E.U8 desc[UR16][R24.64+0xf9], R3 ;  /* 0x0000f90318009986 */ /* 0x0001e8000c101110 */
[----:B------:R0:W-:Y:S04]  /*e440*/  @!P6 STG.E.U8 desc[UR16][R26.64+0xf8], R11 ;  /* 0x0000f80b1a00e986 */ /* 0x0001e8000c101110 */
[----:B------:R0:W-:Y:S02]  /*e450*/  @!P0 STG.E.U8 desc[UR16][R26.64+0xf9], R5 ;  /* 0x0000f9051a008986 */ /* 0x0001e4000c101110 */
.L_x_293:
[----:B------:R-:W-:Y:S05]  /*e460*/  BSYNC B0 ;  /* 0x0000000000007941 */ /* 0x000fea0003800000 */
.L_x_35:
[----:B0-----:R-:W2:Y:S04]  /*e470*/  LDL.LU R3, [R1+0x80] ;  /* 0x0000800001037983 */ /* 0x001ea80000300800 */
[----:B-----5:R-:W2:Y:S01]  /*e480*/  LDL.LU R2, [R1+0x84] ;  /* 0x0000840001027983 */ /* 0x020ea20000300800 */
[----:B------:R-:W-:Y:S01]  /*e490*/  ULDC UR6, c[0x0][0xc] ;  /* 0x0000030000067ab9 */ /* 0x000fe20000000800 */
[----:B------:R-:W-:Y:S01]  /*e4a0*/  ULDC UR7, c[0x0][0x10] ;  /* 0x0000040000077ab9 */ /* 0x000fe20000000800 */
[----:B------:R-:W2:Y:S01]  /*e4b0*/  LDC R5, c[0x0][0x14] ;  /* 0x00000500ff057b82 */ /* 0x000ea20000000800 */
[----:B------:R-:W-:Y:S01]  /*e4c0*/  UIMAD.WIDE.U32 UR6, UR6, UR7, URZ ;  /* 0x00000007060672a5 */ /* 0x000fe2000f8e003f */
[----:B------:R-:W-:Y:S01]  /*e4d0*/  PRMT R0, RZ, 0x7610, R0 ;  /* 0x00007610ff007816 */ /* 0x000fe20000000000 */
[----:B------:R-:W-:-:S04]  /*e4e0*/  UMOV UR22, 0xffffffff ;  /* 0xffffffff00167882 */ /* 0x000fc80000000000 */
[----:B--2---:R-:W-:-:S04]  /*e4f0*/  IMAD.WIDE.U32 R2, R5, UR6, R2 ;  /* 0x0000000605027c25 */ /* 0x004fc8000f8e0002 */
[----:B------:R-:W-:Y:S01]  /*e500*/  IMAD R5, R5, UR7, RZ ;  /* 0x0000000705057c24 */ /* 0x000fe2000f8e02ff */
[----:B------:R-:W-:Y:S01]  /*e510*/  ULDC.64 UR6, c[0x0][0x650] ;  /* 0x0001940000067ab9 */ /* 0x000fe20000000a00 */
[----:B------:R-:W-:Y:S01]  /*e520*/  IMAD.MOV.U32 R19, RZ, RZ, R2 ;  /* 0x000000ffff137224 */ /* 0x000fe200078e0002 */
[----:B------:R-:W-:Y:S01]  /*e530*/  ISETP.GE.U32.AND P0, PT, R2, UR6, PT ;  /* 0x0000000602007c0c */ /* 0x000fe2000bf06070 */
[----:B------:R-:W-:Y:S02]  /*e540*/  IMAD.IADD R22, R3, 0x1, R5 ;  /* 0x0000000103167824 */ /* 0x000fe400078e0205 */
[----:B------:R-:W-:-:S03]  /*e550*/  IMAD.MOV.U32 R2, RZ, RZ, -0x1 ;  /* 0xffffffffff027424 */ /* 0x000fc600078e00ff */
[----:B------:R0:W-:Y:S01]  /*e560*/  STL [R1+0x80], R22 ;  /* 0x0000801601007387 */ /* 0x0001e20000100800 */
[----:B------:R-:W-:-:S03]  /*e570*/  ISETP.GE.U32.AND.EX P0, PT, R22, UR7, PT, P0 ;  /* 0x0000000716007c0c */ /* 0x000fc6000bf06100 */
[----:B------:R0:W-:Y:S04]  /*e580*/  STL [R1+0x84], R19 ;  /* 0x0000841301007387 */ /* 0x0001e80000100800 */
[----:B------:R0:W-:Y:S06]  /*e590*/  STL [R1+0x88], R2 ;  /* 0x0000880201007387 */ /* 0x0001ec0000100800 */
[----:B------:R-:W-:Y:S05]  /*e5a0*/  @P0 BRA `(.L_x_294) ;  /* 0x00000004006c0947 */ /* 0x000fea0003800000 */
[----:B------:R-:W2:Y:S01]  /*e5b0*/  S2R R14, SR_CTAID.X ;  /* 0x00000000000e7919 */ /* 0x000ea20000002500 */
[----:B------:R-:W5:Y:S01]  /*e5c0*/  LDC.64 R8, c[0x0][0x628] ;  /* 0x00018a00ff087b82 */ /* 0x000f620000000a00 */
[----:B------:R-:W-:Y:S01]  /*e5d0*/  ULDC UR6, c[0x0][0x150] ;  /* 0x0000540000067ab9 */ /* 0x000fe20000000800 */
[----:B------:R-:W-:Y:S01]  /*e5e0*/  IMAD.MOV.U32 R6, RZ, RZ, R19 ;  /* 0x000000ffff067224 */ /* 0x000fe200078e0013 */
[----:B------:R-:W0:Y:S01]  /*e5f0*/  S2R R16, SR_CTAID.Y ;  /* 0x0000000000107919 */ /* 0x000e220000002600 */
[----:B------:R-:W-:-:S04]  /*e600*/  IMAD.MOV.U32 R7, RZ, RZ, R22 ;  /* 0x000000ffff077224 */ /* 0x000fc800078e0016 */
[----:B------:R-:W0:Y:S08]  /*e610*/  LDC R17, c[0x0][0x144] ;  /* 0x00005100ff117b82 */ /* 0x000e300000000800 */
[----:B------:R-:W0:Y:S08]  /*e620*/  LDC R10, c[0x0][0x630] ;  /* 0x00018c00ff0a7b82 */ /* 0x000e300000000800 */
[----:B------:R-:W0:Y:S01]  /*e630*/  LDC.64 R12, c[0x0][0x620] ;  /* 0x00018800ff0c7b82 */ /* 0x000e220000000a00 */
[----:B-----5:R-:W-:-:S04]  /*e640*/  ISETP.NE.U32.AND P0, PT, R8, RZ, PT ;  /* 0x000000ff0800720c */ /* 0x020fc80003f05070 */
[----:B------:R-:W-:Y:S02]  /*e650*/  ISETP.NE.AND.EX P0, PT, R9, RZ, PT, P0 ;  /* 0x000000ff0900720c */ /* 0x000fe40003f05300 */
[----:B--2---:R-:W-:-:S05]  /*e660*/  I2FP.F32.U32 R0, R14 ;  /* 0x0000000e00007245 */ /* 0x004fca0000201000 */
[----:B------:R-:W-:-:S04]  /*e670*/  FMUL R0, R0, UR6 ;  /* 0x0000000600007c20 */ /* 0x000fc80008400000 */
[----:B------:R2:W0:Y:S02]  /*e680*/  F2I.U32.TRUNC.NTZ R15, R0 ;  /* 0x00000000000f7305 */ /* 0x000424000020f000 */
[----:B------:R-:W-:Y:S05]  /*e690*/  @!P0 BRA `(.L_x_295) ;  /* 0x0000000000288947 */ /* 0x000fea0003800000 */
[----:B--2---:R-:W2:Y:S02]  /*e6a0*/  LDC R0, c[0x0][0x634] ;  /* 0x00018d00ff007b82 */ /* 0x004ea40000000800 */
[----:B--2---:R-:W-:-:S05]  /*e6b0*/  IADD3 R7, P0, R19, R0, RZ ;  /* 0x0000000013077210 */ /* 0x004fca0007f1e0ff */
[----:B------:R-:W-:-:S04]  /*e6c0*/  IMAD.X R11, RZ, RZ, R22, P0 ;  /* 0x000000ffff0b7224 */ /* 0x000fc800000e0616 */
[----:B0-----:R-:W-:-:S04]  /*e6d0*/  IMAD.WIDE.U32 R2, R11, R8, RZ ;  /* 0x000000080b027225 */ /* 0x001fc800078e00ff */
[----:B------:R-:W-:-:S04]  /*e6e0*/  IMAD.WIDE.U32 R4, P0, R7, R9, R2 ;  /* 0x0000000907047225 */ /* 0x000fc80007800002 */
[----:B------:R-:W-:-:S04]  /*e6f0*/  IMAD.WIDE.U32 R2, R7, R8, RZ ;  /* 0x0000000807027225 */ /* 0x000fc800078e00ff */
[----:B------:R-:W-:Y:S01]  /*e700*/  IMAD.X R7, RZ, RZ, RZ, P0 ;  /* 0x000000ffff077224 */ /* 0x000fe200000e06ff */
[----:B------:R-:W-:Y:S01]  /*e710*/  IADD3 RZ, P0, R3, R4, RZ ;  /* 0x0000000403ff7210 */ /* 0x000fe20007f1e0ff */
[----:B------:R-:W-:-:S04]  /*e720*/  IMAD.MOV.U32 R6, RZ, RZ, R5 ;  /* 0x000000ffff067224 */ /* 0x000fc800078e0005 */
[----:B------:R-:W-:-:S08]  /*e730*/  IMAD.WIDE.U32.X R6, R11, R9, R6, P0 ;  /* 0x000000090b067225 */ /* 0x000fd000000e0406 */
.L_x_295:
[-CC-:B0-----:R-:W-:Y:S01]  /*e740*/  SHF.R.U64 R24, R6, R10.reuse, R7.reuse ;  /* 0x0000000a06187219 */ /* 0x181fe20000001207 */
[----:B------:R-:W0:Y:S01]  /*e750*/  LDC.64 R20, c[0x0][0x640] ;  /* 0x00019000ff147b82 */ /* 0x000e220000000a00 */
[----:B--2---:R-:W-:Y:S01]  /*e760*/  SHF.R.U32.HI R0, RZ, R10, R7 ;  /* 0x0000000aff007219 */ /* 0x004fe20000011607 */
[----:B------:R-:W-:Y:S01]  /*e770*/  IMAD.MOV.U32 R2, RZ, RZ, R19 ;  /* 0x000000ffff027224 */ /* 0x000fe200078e0013 */
[----:B------:R-:W-:Y:S01]  /*e780*/  IADD3 R5, P0, RZ, -R24, RZ ;  /* 0x80000018ff057210 */ /* 0x000fe20007f1e0ff */
[----:B------:R-:W-:Y:S01]  /*e790*/  IMAD.MOV R15, RZ, RZ, -R15 ;  /* 0x000000ffff0f7224 */ /* 0x000fe200078e0a0f */
[----:B------:R-:W-:Y:S01]  /*e7a0*/  ULDC UR6, c[0x0][0x154] ;  /* 0x0000550000067ab9 */ /* 0x000fe20000000800 */
[----:B------:R-:W-:Y:S02]  /*e7b0*/  IMAD.MOV.U32 R7, RZ, RZ, 0x1 ;  /* 0x00000001ff077424 */ /* 0x000fe400078e00ff */
[----:B------:R-:W2:Y:S01]  /*e7c0*/  LDC R4, c[0x0][0x618] ;  /* 0x00018600ff047b82 */ /* 0x000ea20000000800 */
[----:B------:R-:W-:-:S02]  /*e7d0*/  IMAD.X R3, RZ, RZ, ~R0, P0 ;  /* 0x000000ffff037224 */ /* 0x000fc400000e0e00 */
[----:B------:R-:W-:Y:S02]  /*e7e0*/  IMAD R15, R17, R15, R14 ;  /* 0x0000000f110f7224 */ /* 0x000fe400078e020e */
[-C--:B------:R-:W-:Y:S02]  /*e7f0*/  IMAD R0, R3, R12.reuse, RZ ;  /* 0x0000000c03007224 */ /* 0x080fe400078e02ff */
[----:B------:R-:W-:Y:S01]  /*e800*/  IMAD.MOV.U32 R3, RZ, RZ, R22 ;  /* 0x000000ffff037224 */ /* 0x000fe200078e0016 */
[----:B------:R-:W5:Y:S01]  /*e810*/  LDC R6, c[0x0][0x608] ;  /* 0x00018200ff067b82 */ /* 0x000f620000000800 */
[----:B------:R-:W-:-:S04]  /*e820*/  IMAD.WIDE.U32 R2, R5, R12, R2 ;  /* 0x0000000c05027225 */ /* 0x000fc800078e0002 */
[----:B------:R-:W-:-:S03]  /*e830*/  IMAD R5, R5, R13, R0 ;  /* 0x0000000d05057224 */ /* 0x000fc600078e0200 */
[----:B------:R-:W1:Y:S01]  /*e840*/  LDC R18, c[0x0][0x658] ;  /* 0x00019600ff127b82 */ /* 0x000e620000000800 */
[----:B------:R-:W-:Y:S01]  /*e850*/  I2FP.F32.U32 R0, R16 ;  /* 0x0000001000007245 */ /* 0x000fe20000201000 */
[----:B------:R-:W-:Y:S01]  /*e860*/  IMAD.IADD R3, R3, 0x1, R5 ;  /* 0x0000000103037824 */ /* 0x000fe200078e0205 */
[----:B0-----:R-:W-:Y:S01]  /*e870*/  ISETP.NE.U32.AND P0, PT, R20, RZ, PT ;  /* 0x000000ff1400720c */ /* 0x001fe20003f05070 */
[----:B------:R-:W-:Y:S02]  /*e880*/  IMAD.MOV.U32 R5, RZ, RZ, -0x1 ;  /* 0xffffffffff057424 */ /* 0x000fe400078e00ff */
[----:B------:R-:W-:Y:S02]  /*e890*/  FMUL R0, R0, UR6 ;  /* 0x0000000600007c20 */ /* 0x000fe40008400000 */
[----:B------:R-:W0:Y:S01]  /*e8a0*/  LDC R13, c[0x0][0x148] ;  /* 0x00005200ff0d7b82 */ /* 0x000e220000000800 */
[----:B--2---:R-:W-:Y:S01]  /*e8b0*/  SHF.R.U64 R10, R2, R4, R3 ;  /* 0x00000004020a7219 */ /* 0x004fe20000001203 */
[----:B------:R2:W0:Y:S01]  /*e8c0*/  F2I.U32.TRUNC.NTZ R12, R0 ;  /* 0x00000000000c7305 */ /* 0x000422000020f000 */
[----:B------:R-:W-:-:S02]  /*e8d0*/  ISETP.NE.AND.EX P0, PT, R21, RZ, PT, P0 ;  /* 0x000000ff1500720c */ /* 0x000fc40003f05300 */
[----:B------:R-:W-:-:S03]  /*e8e0*/  SHF.R.U32.HI R3, RZ, R4, R3 ;  /* 0x00000004ff037219 */ /* 0x000fc60000011603 */
[----:B------:R-:W0:Y:S01]  /*e8f0*/  LDC R14, c[0x0][0x600] ;  /* 0x00018000ff0e7b82 */ /* 0x000e220000000800 */
[-CC-:B-----5:R-:W-:Y:S02]  /*e900*/  SHF.R.U64 R8, R10, R6.reuse, R3.reuse ;  /* 0x000000060a087219 */ /* 0x1a0fe40000001203 */
[----:B------:R-:W-:-:S05]  /*e910*/  SHF.R.U32.HI R3, RZ, R6, R3 ;  /* 0x00000006ff037219 */ /* 0x000fca0000011603 */
[----:B------:R-:W0:Y:S01]  /*e920*/  LDC R19, c[0x0][0x648] ;  /* 0x00019200ff137b82 */ /* 0x000e220000000800 */
[-CC-:B-1----:R-:W-:Y:S02]  /*e930*/  SHF.R.U64 R11, R8, R18.reuse, R3.reuse ;  /* 0x00000012080b7219 */ /* 0x182fe40000001203 */
[-C--:B------:R-:W-:Y:S02]  /*e940*/  SHF.L.U32 R5, R5, R18.reuse, RZ ;  /* 0x0000001205057219 */ /* 0x080fe400000006ff */
[-C--:B------:R-:W-:Y:S01]  /*e950*/  SHF.R.U32.HI R3, RZ, R18.reuse, R3 ;  /* 0x00000012ff037219 */ /* 0x080fe20000011603 */
[----:B------:R-:W-:Y:S01]  /*e960*/  IMAD.MOV.U32 R2, RZ, RZ, R11 ;  /* 0x000000ffff027224 */ /* 0x000fe200078e000b */
[----:B------:R-:W-:Y:S01]  /*e970*/  SHF.L.U32 R34, R7, R18, RZ ;  /* 0x0000001207227219 */ /* 0x000fe200000006ff */
[----:B------:R-:W1:Y:S01]  /*e980*/  LDC R22, c[0x0][0x638] ;  /* 0x00018e00ff167b82 */ /* 0x000e620000000800 */
[----:B------:R-:W-:-:S07]  /*e990*/  LOP3.LUT R17, RZ, R5, RZ, 0x33, !PT ;  /* 0x00000005ff117212 */ /* 0x000fce00078e33ff */
[----:B------:R-:W0:Y:S01]  /*e9a0*/  LDC R23, c[0x0][0x610] ;  /* 0x00018400ff177b82 */ /* 0x000e220000000800 */
[----:B--2---:R-:W-:Y:S05]  /*e9b0*/  @!P0 BRA `(.L_x_296) ;  /* 0x0000000000288947 */ /* 0x004fea0003800000 */
[----:B------:R-:W2:Y:S02]  /*e9c0*/  LDC R0, c[0x0][0x64c] ;  /* 0x00019300ff007b82 */ /* 0x000ea40000000800 */
[----:B--2---:R-:W-:-:S05]  /*e9d0*/  IADD3 R7, P0, R11, R0, RZ ;  /* 0x000000000b077210 */ /* 0x004fca0007f1e0ff */
        /* <DEDUP_REMOVED lines=8> */
.L_x_296:
[----:B0-----:R-:W-:Y:S01]  /*ea60*/  SHF.R.U64 R0, R2, R19, R3 ;  /* 0x0000001302007219 */ /* 0x001fe20000001203 */
[----:B------:R-:W-:Y:S01]  /*ea70*/  VIADD R3, R14, 0xffffffff ;  /* 0xffffffff0e037836 */ /* 0x000fe20000000000 */
[----:B------:R-:W-:Y:S01]  /*ea80*/  LOP3.LUT R5, R8, R17, RZ, 0xc0, !PT ;  /* 0x0000001108057212 */ /* 0x000fe200078ec0ff */
[----:B------:R-:W-:Y:S01]  /*ea90*/  IMAD.MOV R12, RZ, RZ, -R12 ;  /* 0x000000ffff0c7224 */ /* 0x000fe200078e0a0c */
[----:B------:R-:W-:Y:S01]  /*eaa0*/  R2UR UR22, R24 ;  /* 0x00000000181672ca */ /* 0x000fe200000e0000 */
[----:B------:R-:W-:Y:S01]  /*eab0*/  IMAD.MOV R2, RZ, RZ, -R0 ;  /* 0x000000ffff027224 */ /* 0x000fe200078e0a00 */
[----:B------:R-:W-:Y:S01]  /*eac0*/  LOP3.LUT R3, R10, R3, RZ, 0xc0, !PT ;  /* 0x000000030a037212 */ /* 0x000fe200078ec0ff */
[----:B------:R-:W-:Y:S02]  /*ead0*/  IMAD R34, R34, R0, R5 ;  /* 0x0000000022227224 */ /* 0x000fe400078e0205 */
[----:B------:R-:W-:Y:S02]  /*eae0*/  @P2 IMAD R15, R13, R12, R16 ;  /* 0x0000000c0d0f2224 */ /* 0x000fe400078e0210 */
[----:B-1----:R-:W-:-:S02]  /*eaf0*/  IMAD R0, R2, R22, R11 ;  /* 0x0000001602007224 */ /* 0x002fc400078e020b */
[----:B------:R-:W-:Y:S02]  /*eb00*/  IMAD R34, R34, R23, R15 ;  /* 0x0000001722227224 */ /* 0x000fe400078e020f */
[----:B------:R-:W-:Y:S02]  /*eb10*/  IMAD R3, R0, R14, R3 ;  /* 0x0000000e00037224 */ /* 0x000fe400078e0203 */
[----:B------:R-:W-:-:S03]  /*eb20*/  IMAD.MOV.U32 R0, RZ, RZ, 0x1 ;  /* 0x00000001ff007424 */ /* 0x000fc600078e00ff */
[----:B------:R-:W-:Y:S02]  /*eb30*/  SEL R2, R3, R34, !P2 ;  /* 0x0000002203027207 */ /* 0x000fe40005000000 */
[----:B------:R-:W-:-:S03]  /*eb40*/  SEL R34, R34, R3, !P2 ;  /* 0x0000000322227207 */ /* 0x000fc60005000000 */
[----:B------:R2:W-:Y:S04]  /*eb50*/  STL [R1+0x88], R2 ;  /* 0x0000880201007387 */ /* 0x0005e80000100800 */
.L_x_294:
[----:B------:R-:W-:Y:S01]  /*eb60*/  UIADD3 UR5, UR12, UR5, URZ ;  /* 0x000000050c057290 */ /* 0x000fe2000fffe03f */
[----:B------:R0:W-:Y:S01]  /*eb70*/  STL [R1+0x8c], R34 ;  /* 0x00008c2201007387 */ /* 0x0001e20000100800 */
[----:B------:R-:W-:Y:S02]  /*eb80*/  LOP3.LUT P0, RZ, R0, 0xff, RZ, 0xc0, !PT ;  /* 0x000000ff00ff7812 */ /* 0x000fe4000780c0ff */
[----:B------:R-:W-:Y:S02]  /*eb90*/  USHF.R.U32.HI UR6, URZ, 0x2, UR5 ;  /* 0x000000023f067899 */ /* 0x000fe40008011605 */
[----:B------:R-:W-:Y:S02]  /*eba0*/  UISETP.GT.U32.AND UP1, UPT, UR5, 0x3, UPT ;  /* 0x000000030500788c */ /* 0x000fe4000bf24070 */
[----:B------:R-:W-:Y:S02]  /*ebb0*/  ULOP3.LUT UR6, UR6, 0x1, URZ, 0xc0, !UPT ;  /* 0x0000000106067892 */ /* 0x000fe4000f8ec03f */
[----:B------:R-:W-:-:S02]  /*ebc0*/  UISETP.LT.U32.AND UP1, UPT, UR12, 0x4, UP1 ;  /* 0x000000040c00788c */ /* 0x000fc40008f21070 */
[----:B------:R-:W-:Y:S02]  /*ebd0*/  UISETP.NE.U32.AND UP0, UPT, UR6, 0x1, UPT ;  /* 0x000000010600788c */ /* 0x000fe4000bf05070 */
[----:B------:R-:W-:Y:S02]  /*ebe0*/  USEL UR7, URZ, 0x1, !UP1 ;  /* 0x000000013f077887 */ /* 0x000fe4000c800000 */
[----:B------:R-:W-:Y:S02]  /*ebf0*/  UISETP.GT.U32.AND UP0, UPT, UR12, 0x3, !UP0 ;  /* 0x000000030c00788c */ /* 0x000fe4000c704070 */
[----:B------:R-:W-:Y:S02]  /*ec00*/  ULOP3.LUT UR5, UR5, 0x3, URZ, 0xc0, !UPT ;  /* 0x0000000305057892 */ /* 0x000fe4000f8ec03f */
[----:B------:R-:W-:-:S04]  /*ec10*/  USEL UR6, URZ, 0x1, !UP0 ;  /* 0x000000013f067887 */ /* 0x000fc8000c000000 */
[----:B------:R-:W-:Y:S01]  /*ec20*/  ULOP3.LUT UR4, UR6, UR4, UR7, 0x96, !UPT ;  /* 0x0000000406047292 */ /* 0x000fe2000f8e9607 */
[----:B0-----:R-:W-:Y:S11]  /*ec30*/  @P0 BRA `(.L_x_297) ;  /* 0xffffff2400ac0947 */ /* 0x001ff6000383ffff */
[----:B------:R-:W-:Y:S05]  /*ec40*/  EXIT ;  /* 0x000000000000794d */ /* 0x000fea0003800000 */
.L_x_7:
[----:B------:R-:W2:Y:S01]  /*ec50*/  LDL R18, [R1+0x84] ;  /* 0x0000840001127983 */ /* 0x000ea20000100800 */
[----:B------:R-:W-:-:S03]  /*ec60*/  ULDC.64 UR4, c[0x0][0x650] ;  /* 0x0001940000047ab9 */ /* 0x000fc60000000a00 */
[----:B------:R-:W3:Y:S01]  /*ec70*/  LDL R22, [R1+0x80] ;  /* 0x0000800001167983 */ /* 0x000ee20000100800 */
[----:B------:R-:W-:Y:S01]  /*ec80*/  PRMT R4, RZ, 0x7610, R4 ;  /* 0x00007610ff047816 */ /* 0x000fe20000000004 */
[----:B------:R-:W-:Y:S02]  /*ec90*/  IMAD.MOV.U32 R5, RZ, RZ, -0x1 ;  /* 0xffffffffff057424 */ /* 0x000fe400078e00ff */
[----:B------:R-:W-:Y:S02]  /*eca0*/  IMAD.MOV.U32 R14, RZ, RZ, -0x1 ;  /* 0xffffffffff0e7424 */ /* 0x000fe400078e00ff */
[----:B------:R-:W-:Y:S01]  /*ecb0*/  IMAD.MOV.U32 R6, RZ, RZ, -0x1 ;  /* 0xffffffffff067424 */ /* 0x000fe200078e00ff */
[----:B--2---:R-:W-:-:S04]  /*ecc0*/  ISETP.GE.U32.AND P0, PT, R18, UR4, PT ;  /* 0x0000000412007c0c */ /* 0x004fc8000bf06070 */
[----:B---3--:R-:W-:-:S13]  /*ecd0*/  ISETP.GE.U32.AND.EX P0, PT, R22, UR5, PT, P0 ;  /* 0x0000000516007c0c */ /* 0x008fda000bf06100 */
[----:B------:R-:W-:Y:S05]  /*ece0*/  @P0 BRA `(.L_x_298) ;  /* 0x00000004002c0947 */ /* 0x000fea0003800000 */
        /* <DEDUP_REMOVED lines=18> */
.L_x_299:
[----:B------:R-:W1:Y:S01]  /*ee10*/  LDC.64 R20, c[0x0][0x640] ;  /* 0x00019000ff147b82 */ /* 0x000e620000000a00 */
[-CC-:B------:R-:W-:Y:S01]  /*ee20*/  SHF.R.U64 R15, R8, R10.reuse, R9.reuse ;  /* 0x0000000a080f7219 */ /* 0x180fe20000001209 */
[----:B------:R-:W-:Y:S01]  /*ee30*/  IMAD.MOV.U32 R24, RZ, RZ, 0x1 ;  /* 0x00000001ff187424 */ /* 0x000fe200078e00ff */
[----:B------:R-:W-:Y:S02]  /*ee40*/  SHF.R.U32.HI R4, RZ, R10, R9 ;  /* 0x0000000aff047219 */ /* 0x000fe40000011609 */
[----:B------:R-:W-:-:S03]  /*ee50*/  IADD3 R7, P0, RZ, -R15, RZ ;  /* 0x8000000fff077210 */ /* 0x000fc60007f1e0ff */
[----:B------:R-:W2:Y:S02]  /*ee60*/  LDC R8, c[0x0][0x618] ;  /* 0x00018600ff087b82 */ /* 0x000ea40000000800 */
[----:B------:R-:W-:Y:S02]  /*ee70*/  IMAD.X R5, RZ, RZ, ~R4, P0 ;  /* 0x000000ffff057224 */ /* 0x000fe400000e0e04 */
[----:B------:R-:W-:Y:S02]  /*ee80*/  IMAD.MOV.U32 R4, RZ, RZ, R18 ;  /* 0x000000ffff047224 */ /* 0x000fe400078e0012 */
[-C--:B------:R-:W-:Y:S02]  /*ee90*/  IMAD R6, R5, R16.reuse, RZ ;  /* 0x0000001005067224 */ /* 0x080fe400078e02ff */
[----:B------:R-:W3:Y:S01]  /*eea0*/  LDC R14, c[0x0][0x608] ;  /* 0x00018200ff0e7b82 */ /* 0x000ee20000000800 */
[----:B------:R-:W-:Y:S02]  /*eeb0*/  IMAD.MOV.U32 R5, RZ, RZ, R22 ;  /* 0x000000ffff057224 */ /* 0x000fe400078e0016 */
[----:B------:R-:W-:-:S05]  /*eec0*/  IMAD.WIDE.U32 R4, R7, R16, R4 ;  /* 0x0000001007047225 */ /* 0x000fca00078e0004 */
[----:B0-----:R-:W0:Y:S01]  /*eed0*/  LDC R19, c[0x0][0x658] ;  /* 0x00019600ff137b82 */ /* 0x001e220000000800 */
[----:B------:R-:W-:Y:S01]  /*eee0*/  IMAD R7, R7, R17, R6 ;  /* 0x0000001107077224 */ /* 0x000fe200078e0206 */
[----:B-1----:R-:W-:Y:S01]  /*eef0*/  ISETP.NE.U32.AND P0, PT, R20, RZ, PT ;  /* 0x000000ff1400720c */ /* 0x002fe20003f05070 */
[----:B------:R-:W-:Y:S02]  /*ef00*/  IMAD.MOV.U32 R6, RZ, RZ, -0x1 ;  /* 0xffffffffff067424 */ /* 0x000fe400078e00ff */
[----:B------:R-:W-:Y:S01]  /*ef10*/  IMAD.IADD R5, R5, 0x1, R7 ;  /* 0x0000000105057824 */ /* 0x000fe200078e0207 */
[----:B------:R-:W-:Y:S02]  /*ef20*/  ISETP.NE.AND.EX P0, PT, R21, RZ, PT, P0 ;  /* 0x000000ff1500720c */ /* 0x000fe40003f05300 */
[----:B------:R-:W1:Y:S02]  /*ef30*/  LDC R16, c[0x0][0x600] ;  /* 0x00018000ff107b82 */ /* 0x000e640000000800 */
[----:B--2---:R-:W-:-:S02]  /*ef40*/  SHF.R.U64 R10, R4, R8, R5 ;  /* 0x00000008040a7219 */ /* 0x004fc40000001205 */
[----:B------:R-:W-:-:S04]  /*ef50*/  SHF.R.U32.HI R5, RZ, R8, R5 ;  /* 0x00000008ff057219 */ /* 0x000fc80000011605 */
[----:B------:R-:W2:Y:S01]  /*ef60*/  LDC R18, c[0x0][0x648] ;  /* 0x00019200ff127b82 */ /* 0x000ea20000000800 */
[-CC-:B---3--:R-:W-:Y:S02]  /*ef70*/  SHF.R.U64 R17, R10, R14.reuse, R5.reuse ;  /* 0x0000000e0a117219 */ /* 0x188fe40000001205 */
[----:B------:R-:W-:-:S05]  /*ef80*/  SHF.R.U32.HI R4, RZ, R14, R5 ;  /* 0x0000000eff047219 */ /* 0x000fca0000011605 */
[----:B------:R-:W3:Y:S01]  /*ef90*/  LDC R22, c[0x0][0x638] ;  /* 0x00018e00ff167b82 */ /* 0x000ee20000000800 */
[-CC-:B0-----:R-:W-:Y:S02]  /*efa0*/  SHF.R.U64 R14, R17, R19.reuse, R4.reuse ;  /* 0x00000013110e7219 */ /* 0x181fe40000001204 */
[-C--:B------:R-:W-:Y:S02]  /*efb0*/  SHF.L.U32 R6, R6, R19.reuse, RZ ;  /* 0x0000001306067219 */ /* 0x080fe400000006ff */
[----:B------:R-:W-:Y:S01]  /*efc0*/  SHF.R.U32.HI R5, RZ, R19, R4 ;  /* 0x00000013ff057219 */ /* 0x000fe20000011604 */
[----:B------:R-:W-:Y:S01]  /*efd0*/  IMAD.MOV.U32 R4, RZ, RZ, R14 ;  /* 0x000000ffff047224 */ /* 0x000fe200078e000e */
[----:B------:R-:W-:Y:S01]  /*efe0*/  LOP3.LUT R26, RZ, R6, RZ, 0x33, !PT ;  /* 0x00000006ff1a7212 */ /* 0x000fe200078e33ff */
[----:B------:R-:W0:Y:S01]  /*eff0*/  LDC R23, c[0x0][0x610] ;  /* 0x00018400ff177b82 */ /* 0x000e220000000800 */
[----:B------:R-:W-:Y:S05]  /*f000*/  @!P0 BRA `(.L_x_300) ;  /* 0x0000000000288947 */ /* 0x000fea0003800000 */
        /* <DEDUP_REMOVED lines=10> */
.L_x_300:
[----:B--2---:R-:W-:Y:S01]  /*f0b0*/  SHF.R.U64 R4, R4, R18, R5 ;  /* 0x0000001204047219 */ /* 0x004fe20000001205 */
[----:B-1----:R-:W-:Y:S01]  /*f0c0*/  VIADD R7, R16, 0xffffffff ;  /* 0xffffffff10077836 */ /* 0x002fe20000000000 */
[----:B------:R-:W-:Y:S01]  /*f0d0*/  SHF.L.U32 R24, R24, R19, RZ ;  /* 0x0000001318187219 */ /* 0x000fe200000006ff */
[----:B------:R-:W-:Y:S01]  /*f0e0*/  @P2 IMAD R0, R11, R12, R2 ;  /* 0x0000000c0b002224 */ /* 0x000fe200078e0202 */
[----:B------:R-:W-:Y:S01]  /*f0f0*/  LOP3.LUT R3, R17, R26, RZ, 0xc0, !PT ;  /* 0x0000001a11037212 */ /* 0x000fe200078ec0ff */
[----:B------:R-:W-:Y:S01]  /*f100*/  IMAD.MOV R5, RZ, RZ, -R4 ;  /* 0x000000ffff057224 */ /* 0x000fe200078e0a04 */
[----:B------:R-:W-:Y:S01]  /*f110*/  LOP3.LUT R7, R10, R7, RZ, 0xc0, !PT ;  /* 0x000000070a077212 */ /* 0x000fe200078ec0ff */
[----:B------:R-:W-:Y:S02]  /*f120*/  IMAD.MOV.U32 R6, RZ, RZ, R15 ;  /* 0x000000ffff067224 */ /* 0x000fe400078e000f */
[----:B------:R-:W-:Y:S02]  /*f130*/  IMAD R3, R24, R4, R3 ;  /* 0x0000000418037224 */ /* 0x000fe400078e0203 */
[----:B---3--:R-:W-:-:S02]  /*f140*/  IMAD R2, R5, R22, R14 ;  /* 0x0000001605027224 */ /* 0x008fc400078e020e */
[----:B0-----:R-:W-:Y:S02]  /*f150*/  IMAD R0, R3, R23, R0 ;  /* 0x0000001703007224 */ /* 0x001fe400078e0200 */
[----:B------:R-:W-:Y:S02]  /*f160*/  IMAD R5, R2, R16, R7 ;  /* 0x0000001002057224 */ /* 0x000fe400078e0207 */
[----:B------:R-:W-:-:S03]  /*f170*/  IMAD.MOV.U32 R4, RZ, RZ, 0x1 ;  /* 0x00000001ff047424 */ /* 0x000fc600078e00ff */
[----:B------:R-:W-:Y:S02]  /*f180*/  SEL R14, R5, R0, !P2 ;  /* 0x00000000050e7207 */ /* 0x000fe40005000000 */
[----:B------:R-:W-:-:S07]  /*f190*/  SEL R5, R0, R5, !P2 ;  /* 0x0000000500057207 */ /* 0x000fce0005000000 */
.L_x_298:
[----:B------:R-:W-:-:S08]  /*f1a0*/  NOP ;  /* 0x0000000000007918 */ /* 0x000fd00000000000 */
[----:B0-----:R-:W0:-:S00]  /*f1b0*/  USETMAXREG.DEALLOC.CTAPOOL 0x28 ;  /* 0x00000028000079c8 */ /* 0x001e0000080e0500 */
[----:B------:R-:W-:-:S13]  /*f1c0*/  ISETP.NE.AND P0, PT, RZ, UR8, PT ;  /* 0x00000008ff007c0c */ /* 0x000fda000bf05270 */
[----:B------:R-:W-:Y:S05]  /*f1d0*/  @P0 EXIT ;  /* 0x000000000000094d */ /* 0x000fea0003800000 */
[----:B0-----:R-:W-:Y:S01]  /*f1e0*/  LOP3.LUT P0, RZ, R4, 0xff, RZ, 0xc0, !PT ;  /* 0x000000ff04ff7812 */ /* 0x001fe2000780c0ff */
[----:B------:R-:W-:Y:S02]  /*f1f0*/  IMAD.MOV.U32 R12, RZ, RZ, 0x1 ;  /* 0x00000001ff0c7424 */ /* 0x000fe400078e00ff */
[----:B------:R-:W-:-:S10]  /*f200*/  IMAD.MOV.U32 R11, RZ, RZ, RZ ;  /* 0x000000ffff0b7224 */ /* 0x000fd400078e00ff */
[----:B------:R-:W-:Y:S05]  /*f210*/  @!P0 BRA `(.L_x_301) ;  /* 0x0000000c00648947 */ /* 0x000fea0003800000 */
[----:B------:R-:W0:Y:S01]  /*f220*/  S2R R8, SR_CgaCtaId ;  /* 0x0000000000087919 */ /* 0x000e220000008800 */
[----:B------:R-:W-:Y:S01]  /*f230*/  ULDC UR4, c[0x0][0x28c] ;  /* 0x0000a30000047ab9 */ /* 0x000fe20000000800 */
[----:B------:R-:W-:Y:S01]  /*f240*/  ULDC UR6, c[0x0][0x658] ;  /* 0x0001960000067ab9 */ /* 0x000fe20000000800 */
[----:B------:R-:W-:Y:S01]  /*f250*/  UIADD3 UR10, UR4, 0x3f, URZ ;  /* 0x0000003f040a7890 */ /* 0x000fe2000fffe03f */
[----:B------:R-:W-:Y:S01]  /*f260*/  BSSY B0, `(.L_x_301) ;  /* 0x00000d4000007945 */ /* 0x000fe20003800000 */
[----:B------:R-:W-:Y:S01]  /*f270*/  UMOV UR7, 0xffffffff ;  /* 0xffffffff00077882 */ /* 0x000fe20000000000 */
[----:B------:R-:W-:Y:S01]  /*f280*/  ULDC UR5, c[0x0][0x600] ;  /* 0x0001800000057ab9 */ /* 0x000fe20000000800 */
[----:B------:R-:W-:Y:S01]  /*f290*/  UMOV UR9, 0x1 ;  /* 0x0000000100097882 */ /* 0x000fe20000000000 */
[----:B------:R-:W-:Y:S01]  /*f2a0*/  USHF.L.U32 UR7, UR7, UR6, URZ ;  /* 0x0000000607077299 */ /* 0x000fe2000800063f */
[----:B------:R-:W-:Y:S01]  /*f2b0*/  IMAD.MOV.U32 R10, RZ, RZ, 0x1 ;  /* 0x00000001ff0a7424 */ /* 0x000fe200078e00ff */
[----:B------:R-:W-:Y:S01]  /*f2c0*/  UIADD3 UR4, UR5, -0x1, URZ ;  /* 0xffffffff05047890 */ /* 0x000fe2000fffe03f */
[----:B------:R-:W-:Y:S01]  /*f2d0*/  IMAD.MOV.U32 R12, RZ, RZ, 0x1 ;  /* 0x00000001ff0c7424 */ /* 0x000fe200078e00ff */
[----:B------:R-:W-:Y:S01]  /*f2e0*/  USHF.R.S32.HI UR11, URZ, 0x1f, UR10 ;  /* 0x0000001f3f0b7899 */ /* 0x000fe2000801140a */
[----:B------:R-:W-:Y:S01]  /*f2f0*/  IMAD.MOV.U32 R11, RZ, RZ, RZ ;  /* 0x000000ffff0b7224 */ /* 0x000fe200078e00ff */
[----:B------:R-:W-:Y:S01]  /*f300*/  ULDC UR8, c[0x0][0xc] ;  /* 0x0000030000087ab9 */ /* 0x000fe20000000800 */
[----:B------:R-:W-:-:S02]  /*f310*/  USHF.L.U32 UR5, UR9, UR6, URZ ;  /* 0x0000000609057299 */ /* 0x000fc4000800063f */
[----:B------:R-:W-:Y:S01]  /*f320*/  ULEA.HI UR11, UR11, UR10, URZ, 0x6 ;  /* 0x0000000a0b0b7291 */ /* 0x000fe2000f8f303f */
[----:B------:R-:W-:Y:S01]  /*f330*/  ULDC UR9, c[0x0][0x10] ;  /* 0x0000040000097ab9 */ /* 0x000fe20000000800 */
[----:B------:R-:W-:Y:S02]  /*f340*/  ULOP3.LUT UR6, URZ, UR7, URZ, 0x33, !UPT ;  /* 0x000000073f067292 */ /* 0x000fe4000f8e333f */
[----:B------:R-:W-:Y:S01]  /*f350*/  UIMAD.WIDE.U32 UR8, UR8, UR9, URZ ;  /* 0x00000009080872a5 */ /* 0x000fe2000f8e003f */
[----:B------:R-:W-:Y:S01]  /*f360*/  ULDC UR7, c[0x0][0x14] ;  /* 0x0000050000077ab9 */ /* 0x000fe20000000800 */
[----:B------:R-:W-:Y:S02]  /*f370*/  USHF.R.S32.HI UR20, URZ, 0x6, UR11 ;  /* 0x000000063f147899 */ /* 0x000fe4000801140b */
[----:B------:R-:W-:Y:S02]  /*f380*/  UIMAD.WIDE.U32 UR22, UR8, UR7, URZ ;  /* 0x00000007081672a5 */ /* 0x000fe4000f8e003f */
[----:B------:R-:W-:-:S02]  /*f390*/  UIMAD UR18, UR9, UR7, URZ ;  /* 0x00000007091272a4 */ /* 0x000fc4000f8e023f */
[----:B------:R-:W-:Y:S01]  /*f3a0*/  ULOP3.LUT UR26, UR13, 0x2, URZ, 0xfc, !UPT ;  /* 0x000000020d1a7892 */ /* 0x000fe2000f8efc3f */
[C---:B0-----:R-:W-:Y:S01]  /*f3b0*/  IMAD.SHL.U32 R9, R8.reuse, 0x80, RZ ;  /* 0x0000008008097824 */ /* 0x041fe200078e00ff */
[----:B------:R-:W-:Y:S01]  /*f3c0*/  UIADD3 UR18, UR23, UR18, URZ ;  /* 0x0000001217127290 */ /* 0x000fe2000fffe03f */
[----:B------:R-:W-:Y:S01]  /*f3d0*/  IMAD.SHL.U32 R8, R8, 0x2000, RZ ;  /* 0x0000200008087824 */ /* 0x000fe200078e00ff */
[----:B------:R-:W-:Y:S02]  /*f3e0*/  UIADD3 UR27, UR20, 0x1, URZ ;  /* 0x00000001141b7890 */ /* 0x000fe4000fffe03f */
[----:B------:R-:W-:Y:S01]  /*f3f0*/  LOP3.LUT R9, R9, 0x80, RZ, 0xc0, !PT ;  /* 0x0000008009097812 */ /* 0x000fe200078ec0ff */
[----:B------:R-:W-:Y:S01]  /*f400*/  ULDC.64 UR24, c[0x0][0x198] ;  /* 0x0000660000187ab9 */ /* 0x000fe20000000a00 */
[----:B------:R-:W-:-:S08]  /*f410*/  LOP3.LUT R8, R8, 0x2000, RZ, 0xc0, !PT ;  /* 0x0000200008087812 */ /* 0x000fd000078ec0ff */
.L_x_312:
[----:B------:R-:W-:-:S03]  /*f420*/  UMOV UR7, 0xffffffff ;  /* 0xffffffff00077882 */ /* 0x000fc60000000000 */
[----:B------:R-:W-:Y:S05]  /*f430*/  BRA.DIV UR7, `(.L_x_302) ;  /* 0x0000000e07d87947 */ /* 0x000fea000b800000 */
[----:B------:R-:W-:-:S13]  /*f440*/  ELECT P0, URZ, PT ;  /* 0x00000000003f782f */ /* 0x000fda0003800000 */
.L_x_323:
[----:B------:R-:W0:Y:S01]  /*f450*/  LDC R0, c[0x0][0x28c] ;  /* 0x0000a300ff007b82 */ /* 0x000e220000000800 */
[----:B------:R-:W-:Y:S01]  /*f460*/  BSSY B1, `(.L_x_303) ;  /* 0x000003a000017945 */ /* 0x000fe20003800000 */
[----:B0-----:R-:W-:-:S13]  /*f470*/  ISETP.LT.OR P0, PT, R0, 0x1, !P0 ;  /* 0x000000010000780c */ /* 0x001fda0004701670 */
[----:B------:R-:W-:Y:S05]  /*f480*/  @P0 BRA `(.L_x_304) ;  /* 0x0000000000dc0947 */ /* 0x000fea0003800000 */
[----:B------:R-:W-:Y:S02]  /*f490*/  IMAD R14, R14, 0x100, R9 ;  /* 0x000001000e0e7824 */ /* 0x000fe400078e0209 */
[----:B------:R-:W-:Y:S02]  /*f4a0*/  IMAD.SHL.U32 R7, R5, 0x80, RZ ;  /* 0x0000008005077824 */ /* 0x000fe400078e00ff */
[----:B------:R-:W-:Y:S02]  /*f4b0*/  IMAD.MOV.U32 R13, RZ, RZ, RZ ;  /* 0x000000ffff0d7224 */ /* 0x000fe400078e00ff */
[----:B------:R-:W-:Y:S02]  /*f4c0*/  IMAD.U32 R15, RZ, RZ, UR27 ;  /* 0x0000001bff0f7e24 */ /* 0x000fe4000f8e00ff */
[----:B------:R-:W-:Y:S02]  /*f4d0*/  IMAD.MOV.U32 R0, RZ, RZ, R12 ;  /* 0x000000ffff007224 */ /* 0x000fe400078e000c */
[----:B------:R-:W-:-:S07]  /*f4e0*/  IMAD.MOV.U32 R3, RZ, RZ, R11 ;  /* 0x000000ffff037224 */ /* 0x000fce00078e000b */
.L_x_307:
[----:B------:R-:W0:Y:S01]  /*f4f0*/  S2R R5, SR_CgaCtaId ;  /* 0x0000000000057919 */ /* 0x000e220000008800 */
[----:B------:R-:W-:Y:S01]  /*f500*/  MOV R2, 0x400 ;  /* 0x0000040000027802 */ /* 0x000fe20000000f00 */
[----:B------:R-:W1:Y:S03]  /*f510*/  S2R R4, SR_TID.X ;  /* 0x0000000000047919 */ /* 0x000e660000002100 */
[----:B0-----:R-:W-:Y:S02]  /*f520*/  LEA R16, R5, R2, 0x18 ;  /* 0x0000000205107211 */ /* 0x001fe400078ec0ff */
[----:B------:R-:W-:Y:S02]  /*f530*/  SHF.L.U32 R2, R0, 0x1f, RZ ;  /* 0x0000001f00027819 */ /* 0x000fe400000006ff */
[----:B-1----:R-:W-:Y:S01]  /*f540*/  LOP3.LUT P1, RZ, R4, 0x7f, RZ, 0xc0, !PT ;  /* 0x0000007f04ff7812 */ /* 0x002fe2000782c0ff */
[----:B------:R-:W-:-:S04]  /*f550*/  IMAD R5, R3, 0x8, R16 ;  /* 0x0000000803057824 */ /* 0x000fc800078e0210 */
[----:B------:R-:W0:Y:S08]  /*f560*/  SYNCS.PHASECHK.TRANS64.TRYWAIT P0, [R5+URZ+0x20], R2 ;  /* 0x00002002050075a7 */ /* 0x000e30000800017f */
[----:B------:R-:W1:Y:S01]  /*f570*/  @!P1 LDC R4, c[0x0][0x500] ;  /* 0x00014000ff049b82 */ /* 0x000e620000000800 */
[----:B0-----:R-:W-:Y:S05]  /*f580*/  @!P0 BRA `(.L_x_305) ;  /* 0x0000000c00a48947 */ /* 0x001fea0003800000 */
.L_x_324:
[----:B------:R-:W-:Y:S01]  /*f590*/  UPRMT UR7, UR26, 0x9910, URZ ;  /* 0x000099101a077896 */ /* 0x000fe2000800003f */
[----:B-1----:R1:W-:Y:S03]  /*f5a0*/  @!P1 SYNCS.ARRIVE.TRANS64 RZ, [R5+URZ], R4 ;  /* 0x0000000405ff99a7 */ /* 0x0023e6000800003f */
[----:B------:R-:W-:-:S06]  /*f5b0*/  UISETP.NE.AND UP0, UPT, UR7, 0x2, UPT ;  /* 0x000000020700788c */ /* 0x000fcc000bf05270 */
[----:B------:R-:W-:-:S13]  /*f5c0*/  PLOP3.LUT P0, PT, PT, PT, UP0, 0x80, 0x0 ;  /* 0x000000000000781c */ /* 0x000fda0003f0f008 */
[----:B-1----:R-:W-:Y:S05]  /*f5d0*/  @P0 BRA `(.L_x_306) ;  /* 0x0000000000040947 */ /* 0x002fea0003800000 */
[----:B------:R-:W-:Y:S01]  /*f5e0*/  BPT.TRAP 0x1 ;  /* 0x000000040000795c */ /* 0x000fe20000300000 */
.L_x_306:
[C---:B0-----:R-:W-:Y:S01]  /*f5f0*/  IMAD R2, R3.reuse, 0x2000, R16 ;  /* 0x0000200003027824 */ /* 0x041fe200078e0210 */
[----:B------:R-:W-:Y:S01]  /*f600*/  R2UR UR19, R16 ;  /* 0x00000000101372ca */ /* 0x000fe200000e0000 */
[----:B------:R-:W-:Y:S01]  /*f610*/  IMAD R4, R3, 0x4000, R8 ;  /* 0x0000400003047824 */ /* 0x000fe200078e0208 */
[----:B------:R-:W-:Y:S01]  /*f620*/  R2UR UR9, R5 ;  /* 0x00000000050972ca */ /* 0x000fe200000e0000 */
[----:B------:R-:W-:Y:S01]  /*f630*/  VIADD R15, R15, 0xffffffff ;  /* 0xffffffff0f0f7836 */ /* 0x000fe20000000000 */
[----:B------:R-:W-:Y:S01]  /*f640*/  R2UR UR7, R2 ;  /* 0x00000000020772ca */ /* 0x000fe200000e0000 */
[----:B------:R-:W-:Y:S01]  /*f650*/  UIADD3 UR14, UP0, UR24, 0xf0, URZ ;  /* 0x000000f0180e7890 */ /* 0x000fe2000ff1e03f */
[----:B------:R-:W-:Y:S01]  /*f660*/  R2UR UR8, R4 ;  /* 0x00000000040872ca */ /* 0x000fe200000e0000 */
[----:B------:R-:W-:Y:S01]  /*f670*/  UIADD3 UR28, UP1, UR24, 0x1f0, URZ ;  /* 0x000001f0181c7890 */ /* 0x000fe2000ff3e03f */
[----:B------:R-:W-:Y:S01]  /*f680*/  R2UR UR11, R7 ;  /* 0x00000000070b72ca */ /* 0x000fe200000e0000 */
[----:B------:R-:W-:Y:S01]  /*f690*/  UIADD3.X UR15, URZ, UR25, URZ, UP0, !UPT ;  /* 0x000000193f0f7290 */ /* 0x000fe200087fe43f */
[----:B------:R-:W-:Y:S01]  /*f6a0*/  R2UR UR10, R13 ;  /* 0x000000000d0a72ca */ /* 0x000fe200000e0000 */
[----:B------:R-:W-:Y:S01]  /*f6b0*/  VIADD R3, R3, 0x1 ;  /* 0x0000000103037836 */ /* 0x000fe20000000000 */
[----:B------:R-:W-:Y:S01]  /*f6c0*/  R2UR UR12, R6 ;  /* 0x00000000060c72ca */ /* 0x000fe200000e0000 */
[----:B------:R-:W-:Y:S01]  /*f6d0*/  UIADD3.X UR29, URZ, UR25, URZ, UP1, !UPT ;  /* 0x000000193f1d7290 */ /* 0x000fe20008ffe43f */
[----:B------:R-:W-:Y:S01]  /*f6e0*/  R2UR UR21, R14 ;  /* 0x000000000e1572ca */ /* 0x000fe200000e0000 */
[----:B------:R-:W-:Y:S01]  /*f6f0*/  UMOV UR16, 0x0 ;  /* 0x0000000000107882 */ /* 0x000fe20000000000 */
[----:B------:R-:W-:Y:S01]  /*f700*/  ISETP.GT.AND P1, PT, R15, 0x1, PT ;  /* 0x000000010f00780c */ /* 0x000fe20003f24270 */
[----:B------:R-:W-:Y:S01]  /*f710*/  UIADD3 UR7, UR7, 0x100, URZ ;  /* 0x0000010007077890 */ /* 0x000fe2000fffe03f */
[----:B------:R-:W-:Y:S01]  /*f720*/  ISETP.NE.AND P0, PT, R3, 0x4, PT ;  /* 0x000000040300780c */ /* 0x000fe20003f05270 */
[----:B------:R-:W-:Y:S01]  /*f730*/  UIADD3 UR19, UR19, 0x8100, UR8 ;  /* 0x0000810013137890 */ /* 0x000fe2000fffe008 */
[----:B------:R-:W-:Y:S01]  /*f740*/  VIADD R13, R13, 0x40 ;  /* 0x000000400d0d7836 */ /* 0x000fe20000000000 */
[----:B------:R-:W-:Y:S01]  /*f750*/  UMOV UR17, 0x10000000 ;  /* 0x1000000000117882 */ /* 0x000fe20000000000 */
[----:B------:R-:W-:Y:S01]  /*f760*/  UMOV UR30, 0x30000 ;  /* 0x00030000001e7882 */ /* 0x000fe20000000000 */
[----:B------:R-:W-:Y:S01]  /*f770*/  SEL R5, RZ, 0x1, P0 ;  /* 0x00000001ff057807 */ /* 0x000fe20000000000 */
[----:B------:R-:W-:Y:S01]  /*f780*/  UMOV UR8, UR7 ;  /* 0x0000000700087c82 */ /* 0x000fe20008000000 */
[----:B------:R-:W-:Y:S01]  /*f790*/  SEL R3, R3, RZ, P0 ;  /* 0x000000ff03037207 */ /* 0x000fe20000000000 */
[----:B------:R0:W-:Y:S01]  /*f7a0*/  UTMALDG.3D [UR8], [UR14], desc[UR16] ;  /* 0x000010080e0075b4 */ /* 0x0001e20008011000 */
[----:B------:R-:W-:Y:S01]  /*f7b0*/  LOP3.LUT R0, R0, R5, RZ, 0x3c, !PT ;  /* 0x0000000500007212 */ /* 0x000fe200078e3cff */
[----:B0-----:R-:W-:Y:S01]  /*f7c0*/  UMOV UR11, UR21 ;  /* 0x00000015000b7c82 */ /* 0x001fe20008000000 */
[----:B------:R-:W-:-:S02]  /*f7d0*/  UMOV UR8, UR19 ;  /* 0x0000001300087c82 */ /* 0x000fc40008000000 */
[----:B------:R0:W-:Y:S02]  /*f7e0*/  UTMALDG.3D.MULTICAST [UR8], [UR28], UR30, desc[UR16] ;  /* 0x000010081c0073b4 */ /* 0x0001e4000801181e */
[----:B0-----:R-:W-:Y:S05]  /*f7f0*/  @P1 BRA `(.L_x_307) ;  /* 0xfffffffc003c1947 */ /* 0x001fea000383ffff */
.L_x_304:
[----:B------:R-:W-:Y:S05]  /*f800*/  BSYNC B1 ;  /* 0x0000000000017941 */ /* 0x000fea0003800000 */
.L_x_303:
[----:B------:R-:W2:Y:S01]  /*f810*/  LDL.LU R17, [R1+0x80] ;  /* 0x0000800001117983 */ /* 0x000ea20000300800 */
[----:B------:R-:W-:Y:S01]  /*f820*/  LOP3.LUT P3, RZ, R10, 0xff, RZ, 0xc0, !PT ;  /* 0x000000ff0aff7812 */ /* 0x000fe2000786c0ff */
[----:B------:R-:W-:Y:S01]  /*f830*/  VIADD R11, R11, UR20 ;  /* 0x000000140b0b7c36 */ /* 0x000fe20008000000 */
[----:B------:R-:W-:Y:S01]  /*f840*/  ULDC.64 UR8, c[0x0][0x650] ;  /* 0x0001940000087ab9 */ /* 0x000fe20000000a00 */
[----:B------:R-:W3:Y:S01]  /*f850*/  LDL.LU R16, [R1+0x84] ;  /* 0x0000840001107983 */ /* 0x000ee20000300800 */
[----:B------:R-:W-:Y:S01]  /*f860*/  IMAD.U32 R4, RZ, RZ, UR20 ;  /* 0x00000014ff047e24 */ /* 0x000fe2000f8e00ff */
[----:B------:R-:W-:Y:S01]  /*f870*/  BSSY B1, `(.L_x_308) ;  /* 0x0000070000017945 */ /* 0x000fe20003800000 */
[----:B------:R-:W-:Y:S01]  /*f880*/  ISETP.GT.U32.AND P0, PT, R11, 0x3, PT ;  /* 0x000000030b00780c */ /* 0x000fe20003f04070 */
[----:B------:R-:W-:Y:S01]  /*f890*/  IMAD.MOV.U32 R5, RZ, RZ, -0x1 ;  /* 0xffffffffff057424 */ /* 0x000fe200078e00ff */
[----:B------:R-:W-:Y:S01]  /*f8a0*/  SHF.R.U32.HI R0, RZ, 0x2, R11 ;  /* 0x00000002ff007819 */ /* 0x000fe2000001160b */
[----:B------:R-:W-:Y:S01]  /*f8b0*/  IMAD.MOV.U32 R14, RZ, RZ, -0x1 ;  /* 0xffffffffff0e7424 */ /* 0x000fe200078e00ff */
[----:B------:R-:W-:Y:S01]  /*f8c0*/  ISETP.LT.U32.AND P0, PT, R4, 0x4, P0 ;  /* 0x000000040400780c */ /* 0x000fe20000701070 */
[----:B------:R-:W-:Y:S01]  /*f8d0*/  IMAD.MOV.U32 R6, RZ, RZ, -0x1 ;  /* 0xffffffffff067424 */ /* 0x000fe200078e00ff */
[----:B------:R-:W-:Y:S01]  /*f8e0*/  LOP3.LUT R0, R0, 0x1, RZ, 0xc0, !PT ;  /* 0x0000000100007812 */ /* 0x000fe200078ec0ff */
[----:B------:R-:W0:Y:S01]  /*f8f0*/  @P3 S2R R3, SR_CgaCtaId ;  /* 0x0000000000033919 */ /* 0x000e220000008800 */
[----:B------:R-:W-:-:S02]  /*f900*/  @P3 MOV R2, 0x400 ;  /* 0x0000040000023802 */ /* 0x000fc40000000f00 */
[----:B------:R-:W-:Y:S01]  /*f910*/  ISETP.NE.U32.AND P1, PT, R0, 0x1, PT ;  /* 0x000000010000780c */ /* 0x000fe20003f25070 */
[----:B------:R-:W-:Y:S01]  /*f920*/  IMAD.U32 R0, RZ, RZ, UR20 ;  /* 0x00000014ff007e24 */ /* 0x000fe2000f8e00ff */
[----:B------:R-:W-:Y:S02]  /*f930*/  LOP3.LUT R11, R11, 0x3, RZ, 0xc0, !PT ;  /* 0x000000030b0b7812 */ /* 0x000fe400078ec0ff */
[----:B------:R-:W-:Y:S02]  /*f940*/  PRMT R10, RZ, 0x7610, R10 ;  /* 0x00007610ff0a7816 */ /* 0x000fe4000000000a */
[----:B------:R-:W-:-:S04]  /*f950*/  ISETP.GT.U32.AND P1, PT, R0, 0x3, !P1 ;  /* 0x000000030000780c */ /* 0x000fc80004f24070 */
[----:B------:R-:W-:Y:S02]  /*f960*/  SEL R0, RZ, 0x1, !P1 ;  /* 0x00000001ff007807 */ /* 0x000fe40004800000 */
[----:B0-----:R-:W-:Y:S02]  /*f970*/  @P3 LEA R2, R3, R2, 0x18 ;  /* 0x0000000203023211 */ /* 0x001fe400078ec0ff */
[----:B------:R-:W-:Y:S02]  /*f980*/  SEL R3, RZ, 0x1, !P0 ;  /* 0x00000001ff037807 */ /* 0x000fe40004000000 */
[----:B------:R0:W-:Y:S02]  /*f990*/  @P3 SYNCS.ARRIVE.TRANS64.A1T0 RZ, [R2+URZ+0x58], RZ ;  /* 0x000058ff02ff39a7 */ /* 0x0001e4000810003f */
[----:B------:R-:W-:Y:S02]  /*f9a0*/  LOP3.LUT R12, R0, R12, R3, 0x96, !PT ;  /* 0x0000000c000c7212 */ /* 0x000fe400078e9603 */
[----:B------:R-:W-:-:S02]  /*f9b0*/  PRMT R0, RZ, 0x7610, R0 ;  /* 0x00007610ff007816 */ /* 0x000fc40000000000 */
[----:B---3--:R-:W-:-:S04]  /*f9c0*/  IADD3 R16, P3, R16, UR22, RZ ;  /* 0x0000001610107c10 */ /* 0x008fc8000ff7e0ff */
[----:B--2---:R-:W-:Y:S01]  /*f9d0*/  IADD3.X R17, R17, UR18, RZ, P3, !PT ;  /* 0x0000001211117c10 */ /* 0x004fe20009ffe4ff */
[----:B------:R0:W-:Y:S01]  /*f9e0*/  STL [R1+0x84], R16 ;  /* 0x0000841001007387 */ /* 0x0001e20000100800 */
[----:B------:R-:W-:-:S03]  /*f9f0*/  ISETP.GE.U32.AND P3, PT, R16, UR8, PT ;  /* 0x0000000810007c0c */ /* 0x000fc6000bf66070 */
[----:B------:R0:W-:Y:S01]  /*fa00*/  STL [R1+0x80], R17 ;  /* 0x0000801101007387 */ /* 0x0001e20000100800 */
[----:B------:R-:W-:-:S13]  /*fa10*/  ISETP.GE.U32.AND.EX P0, PT, R17, UR9, PT, P3 ;  /* 0x0000000911007c0c */ /* 0x000fda000bf06130 */
[----:B0-----:R-:W-:Y:S05]  /*fa20*/  @P0 BRA `(.L_x_309) ;  /* 0x0000000400500947 */ /* 0x001fea0003800000 */
[----:B------:R-:W-:Y:S01]  /*fa30*/  ULDC.64 UR8, c[0x0][0x628] ;  /* 0x00018a0000087ab9 */ /* 0x000fe20000000a00 */
[----:B------:R-:W0:Y:S01]  /*fa40*/  S2R R13, SR_CTAID.X ;  /* 0x00000000000d7919 */ /* 0x000e220000002500 */
[----:B------:R-:W-:Y:S01]  /*fa50*/  ISETP.NE.U32.AND P0, PT, RZ, UR8, PT ;  /* 0x00000008ff007c0c */ /* 0x000fe2000bf05070 */
[----:B------:R-:W-:Y:S01]  /*fa60*/  ULDC UR10, c[0x0][0x630] ;  /* 0x00018c00000a7ab9 */ /* 0x000fe20000000800 */
[----:B------:R-:W-:Y:S01]  /*fa70*/  IMAD.MOV.U32 R2, RZ, RZ, R16 ;  /* 0x000000ffff027224 */ /* 0x000fe200078e0010 */
[----:B------:R-:W1:Y:S01]  /*fa80*/  S2R R0, SR_CTAID.Y ;  /* 0x0000000000007919 */ /* 0x000e620000002600 */
[----:B------:R-:W-:Y:S01]  /*fa90*/  ISETP.NE.AND.EX P0, PT, RZ, UR9, PT, P0 ;  /* 0x00000009ff007c0c */ /* 0x000fe2000bf05300 */
[----:B------:R-:W-:-:S12]  /*faa0*/  IMAD.MOV.U32 R3, RZ, RZ, R17 ;  /* 0x000000ffff037224 */ /* 0x000fd800078e0011 */
[----:B------:R-:W-:Y:S05]  /*fab0*/  @!P0 BRA `(.L_x_310) ;  /* 0x0000000000288947 */ /* 0x000fea0003800000 */
[----:B------:R-:W-:Y:S02]  /*fac0*/  ULDC UR7, c[0x0][0x634] ;  /* 0x00018d0000077ab9 */ /* 0x000fe40000000800 */
[----:B------:R-:W-:-:S05]  /*fad0*/  IADD3 R7, P0, R16, UR7, RZ ;  /* 0x0000000710077c10 */ /* 0x000fca000ff1e0ff */
[----:B------:R-:W-:-:S04]  /*fae0*/  IMAD.X R15, RZ, RZ, R17, P0 ;  /* 0x000000ffff0f7224 */ /* 0x000fc800000e0611 */
[----:B------:R-:W-:-:S04]  /*faf0*/  IMAD.WIDE.U32 R4, R15, UR8, RZ ;  /* 0x000000080f047c25 */ /* 0x000fc8000f8e00ff */
[----:B------:R-:W-:-:S04]  /*fb00*/  IMAD.WIDE.U32 R4, P0, R7, UR9, R4 ;  /* 0x0000000907047c25 */ /* 0x000fc8000f800004 */
[----:B------:R-:W-:-:S04]  /*fb10*/  IMAD.WIDE.U32 R6, R7, UR8, RZ ;  /* 0x0000000807067c25 */ /* 0x000fc8000f8e00ff */
[----:B------:R-:W-:Y:S01]  /*fb20*/  IMAD.X R3, RZ, RZ, RZ, P0 ;  /* 0x000000ffff037224 */ /* 0x000fe200000e06ff */
[----:B------:R-:W-:Y:S01]  /*fb30*/  IADD3 RZ, P0, R7, R4, RZ ;  /* 0x0000000407ff7210 */ /* 0x000fe20007f1e0ff */
[----:B------:R-:W-:-:S04]  /*fb40*/  IMAD.MOV.U32 R2, RZ, RZ, R5 ;  /* 0x000000ffff027224 */ /* 0x000fc800078e0005 */
[----:B------:R-:W-:-:S08]  /*fb50*/  IMAD.WIDE.U32.X R2, R15, UR9, R2, P0 ;  /* 0x000000090f027c25 */ /* 0x000fd000080e0402 */
.L_x_310:
[--C-:B------:R-:W-:Y:S01]  /*fb60*/  SHF.R.U64 R6, R2, UR10, R3.reuse ;  /* 0x0000000a02067c19 */ /* 0x100fe20008001203 */
[----:B------:R-:W-:Y:S01]  /*fb70*/  ULDC.64 UR8, c[0x0][0x620] ;  /* 0x0001880000087ab9 */ /* 0x000fe20000000a00 */
[----:B------:R-:W-:Y:S01]  /*fb80*/  SHF.R.U32.HI R2, RZ, UR10, R3 ;  /* 0x0000000aff027c19 */ /* 0x000fe20008011603 */
[----:B------:R-:W-:Y:S01]  /*fb90*/  IMAD.MOV.U32 R3, RZ, RZ, R17 ;  /* 0x000000ffff037224 */ /* 0x000fe200078e0011 */
[----:B------:R-:W-:Y:S01]  /*fba0*/  IADD3 R5, P0, RZ, -R6, RZ ;  /* 0x80000006ff057210 */ /* 0x000fe20007f1e0ff */
[----:B------:R-:W-:Y:S01]  /*fbb0*/  ULDC UR7, c[0x0][0x150] ;  /* 0x0000540000077ab9 */ /* 0x000fe20000000800 */
[----:B0-----:R-:W-:Y:S01]  /*fbc0*/  I2FP.F32.U32 R7, R13 ;  /* 0x0000000d00077245 */ /* 0x001fe20000201000 */
[----:B------:R-:W0:Y:S01]  /*fbd0*/  LDC R18, c[0x0][0x144] ;  /* 0x00005100ff127b82 */ /* 0x000e220000000800 */
[----:B------:R-:W-:Y:S01]  /*fbe0*/  ULDC.64 UR10, c[0x0][0x640] ;  /* 0x00019000000a7ab9 */ /* 0x000fe20000000a00 */
[----:B------:R-:W-:Y:S01]  /*fbf0*/  IMAD.X R2, RZ, RZ, ~R2, P0 ;  /* 0x000000ffff027224 */ /* 0x000fe200000e0e02 */
[----:B------:R-:W-:-:S03]  /*fc00*/  ISETP.NE.U32.AND P0, PT, RZ, UR10, PT ;  /* 0x0000000aff007c0c */ /* 0x000fc6000bf05070 */
[----:B------:R-:W-:Y:S01]  /*fc10*/  IMAD R4, R2, UR8, RZ ;  /* 0x0000000802047c24 */ /* 0x000fe2000f8e02ff */
[----:B------:R-:W-:Y:S01]  /*fc20*/  ISETP.NE.AND.EX P0, PT, RZ, UR11, PT, P0 ;  /* 0x0000000bff007c0c */ /* 0x000fe2000bf05300 */
[----:B------:R-:W-:Y:S01]  /*fc30*/  IMAD.MOV.U32 R2, RZ, RZ, R16 ;  /* 0x000000ffff027224 */ /* 0x000fe200078e0010 */
[----:B------:R-:W2:Y:S03]  /*fc40*/  LDC R15, c[0x0][0x148] ;  /* 0x00005200ff0f7b82 */ /* 0x000ea60000000800 */
[----:B------:R-:W-:Y:S01]  /*fc50*/  IMAD.WIDE.U32 R2, R5, UR8, R2 ;  /* 0x0000000805027c25 */ /* 0x000fe2000f8e0002 */
[----:B------:R-:W-:-:S03]  /*fc60*/  ULDC UR8, c[0x0][0x154] ;  /* 0x0000550000087ab9 */ /* 0x000fc60000000800 */
[----:B------:R-:W-:Y:S02]  /*fc70*/  IMAD R5, R5, UR9, R4 ;  /* 0x0000000905057c24 */ /* 0x000fe4000f8e0204 */
[----:B------:R-:W-:Y:S01]  /*fc80*/  FMUL R4, R7, UR7 ;  /* 0x0000000707047c20 */ /* 0x000fe20008400000 */
[----:B------:R-:W-:Y:S01]  /*fc90*/  ULDC UR7, c[0x0][0x618] ;  /* 0x0001860000077ab9 */ /* 0x000fe20000000800 */
[----:B------:R-:W-:Y:S01]  /*fca0*/  ULDC UR9, c[0x0][0x608] ;  /* 0x0001820000097ab9 */ /* 0x000fe20000000800 */
[----:B------:R-:W-:-:S03]  /*fcb0*/  IMAD.IADD R3, R3, 0x1, R5 ;  /* 0x0000000103037824 */ /* 0x000fc600078e0205 */
[----:B------:R-:W3:Y:S02]  /*fcc0*/  F2I.U32.TRUNC.NTZ R4, R4 ;  /* 0x0000000400047305 */ /* 0x000ee4000020f000 */
[----:B------:R-:W-:Y:S02]  /*fcd0*/  SHF.R.U64 R7, R2, UR7, R3 ;  /* 0x0000000702077c19 */ /* 0x000fe40008001203 */
[----:B-1----:R-:W-:-:S05]  /*fce0*/  I2FP.F32.U32 R2, R0 ;  /* 0x0000000000027245 */ /* 0x002fca0000201000 */
[----:B------:R-:W-:Y:S01]  /*fcf0*/  FMUL R5, R2, UR8 ;  /* 0x0000000802057c20 */ /* 0x000fe20008400000 */
[----:B------:R-:W-:Y:S01]  /*fd00*/  SHF.R.U32.HI R2, RZ, UR7, R3 ;  /* 0x00000007ff027c19 */ /* 0x000fe20008011603 */
[----:B------:R-:W-:Y:S02]  /*fd10*/  ULDC UR7, c[0x0][0x658] ;  /* 0x0001960000077ab9 */ /* 0x000fe40000000800 */
[----:B------:R1:W4:Y:S01]  /*fd20*/  F2I.U32.TRUNC.NTZ R19, R5 ;  /* 0x0000000500137305 */ /* 0x000322000020f000 */
[----:B------:R-:W-:Y:S01]  /*fd30*/  SHF.R.U64 R16, R7, UR9, R2 ;  /* 0x0000000907107c19 */ /* 0x000fe20008001202 */
[----:B---3--:R-:W-:Y:S01]  /*fd40*/  IMAD.MOV R4, RZ, RZ, -R4 ;  /* 0x000000ffff047224 */ /* 0x008fe200078e0a04 */
[----:B------:R-:W-:-:S03]  /*fd50*/  SHF.R.U32.HI R3, RZ, UR9, R2 ;  /* 0x00000009ff037c19 */ /* 0x000fc60008011602 */
[----:B0-----:R-:W-:Y:S01]  /*fd60*/  IMAD R13, R18, R4, R13 ;  /* 0x00000004120d7224 */ /* 0x001fe200078e020d */
[--C-:B------:R-:W-:Y:S02]  /*fd70*/  SHF.R.U64 R14, R16, UR7, R3.reuse ;  /* 0x00000007100e7c19 */ /* 0x100fe40008001203 */
[----:B------:R-:W-:-:S03]  /*fd80*/  SHF.R.U32.HI R17, RZ, UR7, R3 ;  /* 0x00000007ff117c19 */ /* 0x000fc60008011603 */
[----:B------:R-:W-:Y:S02]  /*fd90*/  IMAD.MOV.U32 R2, RZ, RZ, R14 ;  /* 0x000000ffff027224 */ /* 0x000fe400078e000e */
[----:B------:R-:W-:Y:S01]  /*fda0*/  IMAD.MOV.U32 R3, RZ, RZ, R17 ;  /* 0x000000ffff037224 */ /* 0x000fe200078e0011 */
[----:B-12-4-:R-:W-:Y:S06]  /*fdb0*/  @!P0 BRA `(.L_x_311) ;  /* 0x0000000000288947 */ /* 0x016fec0003800000 */
[----:B------:R-:W-:Y:S02]  /*fdc0*/  ULDC UR7, c[0x0][0x64c] ;  /* 0x0001930000077ab9 */ /* 0x000fe40000000800 */
[----:B------:R-:W-:-:S05]  /*fdd0*/  IADD3 R3, P0, R14, UR7, RZ ;  /* 0x000000070e037c10 */ /* 0x000fca000ff1e0ff */
[----:B------:R-:W-:-:S04]  /*fde0*/  IMAD.X R17, RZ, RZ, R17, P0 ;  /* 0x000000ffff117224 */ /* 0x000fc800000e0611 */
[----:B------:R-:W-:-:S04]  /*fdf0*/  IMAD.WIDE.U32 R4, R17, UR10, RZ ;  /* 0x0000000a11047c25 */ /* 0x000fc8000f8e00ff */
[----:B------:R-:W-:-:S04]  /*fe00*/  IMAD.WIDE.U32 R4, P0, R3, UR11, R4 ;  /* 0x0000000b03047c25 */ /* 0x000fc8000f800004 */
[----:B------:R-:W-:-:S04]  /*fe10*/  IMAD.WIDE.U32 R2, R3, UR10, RZ ;  /* 0x0000000a03027c25 */ /* 0x000fc8000f8e00ff */
[----:B------:R-:W-:Y:S01]  /*fe20*/  IMAD.MOV.U32 R2, RZ, RZ, R5 ;  /* 0x000000ffff027224 */ /* 0x000fe200078e0005 */
[----:B------:R-:W-:Y:S01]  /*fe30*/  IADD3 RZ, P1, R3, R4, RZ ;  /* 0x0000000403ff7210 */ /* 0x000fe20007f3e0ff */
[----:B------:R-:W-:-:S04]  /*fe40*/  IMAD.X R3, RZ, RZ, RZ, P0 ;  /* 0x000000ffff037224 */ /* 0x000fc800000e06ff */
[----:B------:R-:W-:-:S08]  /*fe50*/  IMAD.WIDE.U32.X R2, R17, UR11, R2, P1 ;  /* 0x0000000b11027c25 */ /* 0x000fd000088e0402 */
.L_x_311:
[----:B------:R-:W-:Y:S01]  /*fe60*/  ULDC UR7, c[0x0][0x648] ;  /* 0x0001920000077ab9 */ /* 0x000fe20000000800 */
[----:B------:R-:W-:Y:S01]  /*fe70*/  LOP3.LUT R16, R16, UR6, RZ, 0xc0, !PT ;  /* 0x0000000610107c12 */ /* 0x000fe2000f8ec0ff */
[----:B------:R-:W-:Y:S01]  /*fe80*/  IMAD.MOV R19, RZ, RZ, -R19 ;  /* 0x000000ffff137224 */ /* 0x000fe200078e0a13 */
[----:B------:R-:W-:Y:S01]  /*fe90*/  SHF.R.U64 R3, R2, UR7, R3 ;  /* 0x0000000702037c19 */ /* 0x000fe20008001203 */
[----:B------:R-:W-:Y:S01]  /*fea0*/  ULDC UR7, c[0x0][0x638] ;  /* 0x00018e0000077ab9 */ /* 0x000fe20000000800 */
[----:B------:R-:W-:Y:S01]  /*feb0*/  LOP3.LUT R7, R7, UR4, RZ, 0xc0, !PT ;  /* 0x0000000407077c12 */ /* 0x000fe2000f8ec0ff */
[----:B------:R-:W-:Y:S01]  /*fec0*/  @P2 IMAD R13, R15, R19, R0 ;  /* 0x000000130f0d2224 */ /* 0x000fe200078e0200 */
[----:B------:R-:W-:Y:S01]  /*fed0*/  ULDC UR8, c[0x0][0x610] ;  /* 0x0001840000087ab9 */ /* 0x000fe20000000800 */
[----:B------:R-:W-:Y:S02]  /*fee0*/  IMAD.MOV R5, RZ, RZ, -R3 ;  /* 0x000000ffff057224 */ /* 0x000fe400078e0a03 */
[----:B------:R-:W-:-:S02]  /*fef0*/  IMAD R16, R3, UR5, R16 ;  /* 0x0000000503107c24 */ /* 0x000fc4000f8e0210 */
[----:B------:R-:W-:Y:S01]  /*ff00*/  IMAD R14, R5, UR7, R14 ;  /* 0x00000007050e7c24 */ /* 0x000fe2000f8e020e */
[----:B------:R-:W-:Y:S01]  /*ff10*/  ULDC UR7, c[0x0][0x600] ;  /* 0x0001800000077ab9 */ /* 0x000fe20000000800 */
[----:B------:R-:W-:Y:S02]  /*ff20*/  IMAD R13, R16, UR8, R13 ;  /* 0x00000008100d7c24 */ /* 0x000fe4000f8e020d */
[----:B------:R-:W-:Y:S02]  /*ff30*/  IMAD R2, R14, UR7, R7 ;  /* 0x000000070e027c24 */ /* 0x000fe4000f8e0207 */
[----:B------:R-:W-:-:S03]  /*ff40*/  IMAD.MOV.U32 R0, RZ, RZ, 0x1 ;  /* 0x00000001ff007424 */ /* 0x000fc600078e00ff */
[----:B------:R-:W-:Y:S02]  /*ff50*/  SEL R14, R2, R13, !P2 ;  /* 0x0000000d020e7207 */ /* 0x000fe40005000000 */
[----:B------:R-:W-:-:S07]  /*ff60*/  SEL R5, R13, R2, !P2 ;  /* 0x000000020d057207 */ /* 0x000fce0005000000 */
.L_x_309:
[----:B------:R-:W-:Y:S05]  /*ff70*/  BSYNC B1 ;  /* 0x0000000000017941 */ /* 0x000fea0003800000 */
.L_x_308:
[----:B------:R-:W-:-:S13]  /*ff80*/  LOP3.LUT P0, RZ, R0, 0xff, RZ, 0xc0, !PT ;  /* 0x000000ff00ff7812 */ /* 0x000fda000780c0ff */
[----:B------:R-:W-:Y:S05]  /*ff90*/  @P0 BRA `(.L_x_312) ;  /* 0xfffffff400200947 */ /* 0x000fea000383ffff */
[----:B------:R-:W-:Y:S05]  /*ffa0*/  BSYNC B0 ;  /* 0x0000000000007941 */ /* 0x000fea0003800000 */
.L_x_301:
[----:B------:R-:W-:-:S03]  /*ffb0*/  UMOV UR7, 0xffffffff ;  /* 0xffffffff00077882 */ /* 0x000fc60000000000 */
[----:B------:R-:W-:Y:S05]  /*ffc0*/  BRA.DIV UR7, `(.L_x_313) ;  /* 0x0000000607287947 */ /* 0x000fea000b800000 */
[----:B------:R-:W-:-:S13]  /*ffd0*/  ELECT P0, URZ, PT ;  /* 0x00000000003f782f */ /* 0x000fda0003800000 */
.L_x_327:
[----:B------:R-:W-:Y:S04]  /*ffe0*/  BSSY B0, `(.L_x_314) ;  /* 0x000002c000007945 */ /* 0x000fe80003800000 */
[----:B------:R-:W-:Y:S05]  /*fff0*/  @!P0 BRA `(.L_x_315) ;  /* 0x0000000000a88947 */ /* 0x000fea0003800000 */
[----:B------:R-:W-:-:S04]  /*10000*/  ULOP3.LUT UR7, UR13, 0x2, URZ, 0xfc, !UPT ;  /* 0x000000020d077892 */ /* 0x000fc8000f8efc3f */
[----:B------:R-:W-:-:S06]  /*10010*/  UISETP.NE.AND UP0, UPT, UR7, 0x3, UPT ;  /* 0x000000030700788c */ /* 0x000fcc000bf05270 */
[----:B------:R-:W-:-:S13]  /*10020*/  PLOP3.LUT P0, PT, PT, PT, UP0, 0x80, 0x0 ;  /* 0x000000000000781c */ /* 0x000fda0003f0f008 */
[----:B------:R-:W-:Y:S05]  /*10030*/  @!P0 BRA `(.L_x_316) ;  /* 0x0000000000048947 */ /* 0x000fea0003800000 */
[----:B------:R-:W-:Y:S01]  /*10040*/  BPT.TRAP 0x1 ;  /* 0x000000040000795c */ /* 0x000fe20000300000 */
.L_x_316:
[----:B------:R-:W0:Y:S01]  /*10050*/  S2R R3, SR_CgaCtaId ;  /* 0x0000000000037919 */ /* 0x000e220000008800 */
[----:B------:R-:W-:Y:S02]  /*10060*/  MOV R0, 0x400 ;  /* 0x0000040000007802 */ /* 0x000fe40000000f00 */
[----:B------:R-:W-:Y:S02]  /*10070*/  SHF.L.U32 R2, R12, 0x1f, RZ ;  /* 0x0000001f0c027819 */ /* 0x000fe400000006ff */
[----:B0-----:R-:W-:-:S05]  /*10080*/  LEA R0, R3, R0, 0x18 ;  /* 0x0000000003007211 */ /* 0x001fca00078ec0ff */
[----:B------:R-:W-:-:S04]  /*10090*/  VIADD R0, R0, 0x20 ;  /* 0x0000002000007836 */ /* 0x000fc80000000000 */
[C---:B------:R-:W-:Y:S02]  /*100a0*/  IMAD R5, R11.reuse, 0x8, R0 ;  /* 0x000000080b057824 */ /* 0x040fe400078e0200 */
[----:B------:R-:W-:Y:S02]  /*100b0*/  VIADD R11, R11, 0x1 ;  /* 0x000000010b0b7836 */ /* 0x000fe40000000000 */
[----:B------:R-:W0:Y:S03]  /*100c0*/  SYNCS.PHASECHK.TRANS64.TRYWAIT P0, [R5+URZ], R2 ;  /* 0x00000002050075a7 */ /* 0x000e26000800017f */
[----:B------:R-:W-:-:S04]  /*100d0*/  ISETP.NE.AND P1, PT, R11, 0x4, PT ;  /* 0x000000040b00780c */ /* 0x000fc80003f25270 */
[----:B------:R-:W-:Y:S02]  /*100e0*/  SEL R3, RZ, 0x1, P1 ;  /* 0x00000001ff037807 */ /* 0x000fe40000800000 */
[----:B------:R-:W-:Y:S02]  /*100f0*/  SEL R11, R11, RZ, P1 ;  /* 0x000000ff0b0b7207 */ /* 0x000fe40000800000 */
[----:B------:R-:W-:-:S03]  /*10100*/  LOP3.LUT R12, R12, R3, RZ, 0x3c, !PT ;  /* 0x000000030c0c7212 */ /* 0x000fc600078e3cff */
[----:B------:R-:W-:Y:S01]  /*10110*/  IMAD R7, R11, 0x8, R0 ;  /* 0x000000080b077824 */ /* 0x000fe200078e0200 */
[----:B------:R-:W-:Y:S01]  /*10120*/  SHF.L.U32 R4, R12, 0x1f, RZ ;  /* 0x0000001f0c047819 */ /* 0x000fe200000006ff */
[----:B0-----:R-:W-:Y:S06]  /*10130*/  @!P0 BRA `(.L_x_317) ;  /* 0x0000000000ec8947 */ /* 0x001fec0003800000 */
.L_x_328:
[----:B------:R-:W1:Y:S01]  /*10140*/  SYNCS.PHASECHK.TRANS64.TRYWAIT P0, [R7+URZ], R4 ;  /* 0x00000004070075a7 */ /* 0x000e62000800017f */
[----:B0-----:R-:W-:-:S05]  /*10150*/  VIADD R2, R11, 0x1 ;  /* 0x000000010b027836 */ /* 0x001fca0000000000 */
[----:B------:R-:W-:-:S04]  /*10160*/  ISETP.NE.AND P1, PT, R2, 0x4, PT ;  /* 0x000000040200780c */ /* 0x000fc80003f25270 */
[----:B------:R-:W-:Y:S02]  /*10170*/  SEL R3, RZ, 0x1, P1 ;  /* 0x00000001ff037807 */ /* 0x000fe40000800000 */
[----:B------:R-:W-:Y:S02]  /*10180*/  SEL R9, R2, RZ, P1 ;  /* 0x000000ff02097207 */ /* 0x000fe40000800000 */
[----:B------:R-:W-:-:S03]  /*10190*/  LOP3.LUT R11, R12, R3, RZ, 0x3c, !PT ;  /* 0x000000030c0b7212 */ /* 0x000fc600078e3cff */
[----:B------:R-:W-:Y:S01]  /*101a0*/  IMAD R6, R9, 0x8, R0 ;  /* 0x0000000809067824 */ /* 0x000fe200078e0200 */
[----:B------:R-:W-:Y:S01]  /*101b0*/  SHF.L.U32 R5, R11, 0x1f, RZ ;  /* 0x0000001f0b057819 */ /* 0x000fe200000006ff */
[----:B-1----:R-:W-:Y:S06]  /*101c0*/  @!P0 BRA `(.L_x_318) ;  /* 0x0000000000dc8947 */ /* 0x002fec0003800000 */
.L_x_329:
[----:B------:R-:W1:Y:S01]  /*101d0*/  SYNCS.PHASECHK.TRANS64.TRYWAIT P0, [R6+URZ], R5 ;  /* 0x00000005060075a7 */ /* 0x000e62000800017f */
[----:B------:R-:W-:-:S05]  /*101e0*/  VIADD R2, R9, 0x1 ;  /* 0x0000000109027836 */ /* 0x000fca0000000000 */
[----:B------:R-:W-:-:S04]  /*101f0*/  ISETP.NE.AND P1, PT, R2, 0x4, PT ;  /* 0x000000040200780c */ /* 0x000fc80003f25270 */
[----:B0-----:R-:W-:Y:S02]  /*10200*/  SEL R4, RZ, 0x1, P1 ;  /* 0x00000001ff047807 */ /* 0x001fe40000800000 */
[----:B------:R-:W-:Y:S02]  /*10210*/  SEL R3, R2, RZ, P1 ;  /* 0x000000ff02037207 */ /* 0x000fe40000800000 */
[----:B------:R-:W-:Y:S01]  /*10220*/  LOP3.LUT R4, R11, R4, RZ, 0x3c, !PT ;  /* 0x000000040b047212 */ /* 0x000fe200078e3cff */
[----:B-1----:R-:W-:Y:S06]  /*10230*/  @!P0 BRA `(.L_x_319) ;  /* 0x0000000000d48947 */ /* 0x002fec0003800000 */
.L_x_330:
[----:B------:R-:W-:Y:S01]  /*10240*/  IMAD R3, R3, 0x8, R0 ;  /* 0x0000000803037824 */ /* 0x000fe200078e0200 */
[----:B------:R-:W-:-:S07]  /*10250*/  SHF.L.U32 R0, R4, 0x1f, RZ ;  /* 0x0000001f04007819 */ /* 0x000fce00000006ff */
.L_x_320:
[----:B-1----:R1:W2:Y:S02]  /*10260*/  SYNCS.PHASECHK.TRANS64.TRYWAIT P0, [R3+URZ], R0 ;  /* 0x00000000030075a7 */ /* 0x0022a4000800017f */
[----:B--2---:R-:W-:Y:S05]  /*10270*/  @!P0 NANOSLEEP.SYNCS 0x989680 ;  /* 0x009896800000895d */ /* 0x004fea0003900000 */
[----:B------:R-:W2:Y:S02]  /*10280*/  @!P0 SYNCS.PHASECHK.TRANS64 P0, [R3+URZ], R0 ;  /* 0x00000000030085a7 */ /* 0x000ea4000800007f */
[----:B--2---:R-:W-:Y:S05]  /*10290*/  @!P0 BRA `(.L_x_320) ;  /* 0xfffffffc00f08947 */ /* 0x004fea000383ffff */
.L_x_315:
[----:B------:R-:W-:Y:S05]  /*102a0*/  BSYNC B0 ;  /* 0x0000000000007941 */ /* 0x000fea0003800000 */
.L_x_314:
[----:B------:R-:W-:Y:S05]  /*102b0*/  EXIT ;  /* 0x000000000000794d */ /* 0x000fea0003800000 */
.L_x_21:
[----:B-1----:R-:W-:-:S04]  /*102c0*/  IMAD.U32 R3, RZ, RZ, UR6 ;  /* 0x00000006ff037e24 */ /* 0x002fc8000f8e00ff */
[----:B------:R1:W2:Y:S03]  /*102d0*/  SYNCS.PHASECHK.TRANS64.TRYWAIT P0, [R3+URZ], R0 ;  /* 0x00000000030075a7 */ /* 0x0002a6000800017f */
[----:B--2---:R-:W-:Y:S05]  /*102e0*/  @!P0 NANOSLEEP.SYNCS 0x989680 ;  /* 0x009896800000895d */ /* 0x004fea0003900000 */
[----:B------:R-:W2:Y:S02]  /*102f0*/  @!P0 SYNCS.PHASECHK.TRANS64 P0, [R3+URZ], R0 ;  /* 0x00000000030085a7 */ /* 0x000ea4000800007f */
[----:B--2---:R-:W-:Y:S05]  /*10300*/  @!P0 BRA `(.L_x_21) ;  /* 0xfffffffc00ec8947 */ /* 0x004fea000383ffff */
[----:B------:R-:W-:Y:S05]  /*10310*/  BRA `(.L_x_20) ;  /* 0xffffff1800c47947 */ /* 0x000fea000383ffff */
.L_x_27:
[----:B-----5:R1:W-:Y:S02]  /*10320*/  STL [R1+0x90], R0 ;  /* 0x0000900001007387 */ /* 0x0203e40000100800 */
[----:B-1----:R-:W-:-:S04]  /*10330*/  IMAD.U32 R0, RZ, RZ, UR9 ;  /* 0x00000009ff007e24 */ /* 0x002fc8000f8e00ff */
[----:B------:R1:W3:Y:S03]  /*10340*/  SYNCS.PHASECHK.TRANS64.TRYWAIT P0, [R0+URZ], R229 ;  /* 0x000000e5000075a7 */ /* 0x0002e6000800017f */
[----:B---3--:R-:W-:Y:S05]  /*10350*/  @!P0 NANOSLEEP.SYNCS 0x989680 ;  /* 0x009896800000895d */ /* 0x008fea0003900000 */
[----:B------:R1:W3:Y:S02]  /*10360*/  @!P0 SYNCS.PHASECHK.TRANS64 P0, [R0+URZ], R229 ;  /* 0x000000e5000085a7 */ /* 0x0002e4000800007f */
[----:B-1----:R1:W5:Y:S02]  /*10370*/  LDL.LU R0, [R1+0x90] ;  /* 0x0000900001007983 */ /* 0x0023640000300800 */
[----:B-1-3--:R-:W-:Y:S05]  /*10380*/  @!P0 BRA `(.L_x_27) ;  /* 0xfffffffc00e48947 */ /* 0x00afea000383ffff */
[----:B------:R-:W-:Y:S05]  /*10390*/  BRA `(.L_x_26) ;  /* 0xffffff2c00387947 */ /* 0x000fea000383ffff */
.L_x_302:
[----:B------:R-:W-:Y:S01]  /*103a0*/  BSSY B1, `(.L_x_321) ;  /* 0x0000006000017945 */ /* 0x000fe20003800000 */
[----:B------:R-:W-:-:S07]  /*103b0*/  IMAD.MOV.U32 R0, RZ, RZ, -0x1 ;  /* 0xffffffffff007424 */ /* 0x000fce00078e00ff */
[----:B------:R-:W-:Y:S05]  /*103c0*/  WARPSYNC.COLLECTIVE R0, `(.L_x_322) ;  /* 0x00000000000c7348 */ /* 0x000fea0003c00000 */
[----:B------:R-:W-:Y:S02]  /*103d0*/  ELECT P0, UR62, PT ;  /* 0x00000000003e782f */ /* 0x000fe40003800000 */
[----:B------:R-:W-:Y:S01]  /*103e0*/  MOV R0, UR62 ;  /* 0x0000003e00007c02 */ /* 0x000fe20008000f00 */
[----:B------:R-:W-:Y:S10]  /*103f0*/  ENDCOLLECTIVE ;  /* 0x000000000000791b */ /* 0x000ff40003800000 */
.L_x_322:
[----:B------:R-:W-:Y:S05]  /*10400*/  BSYNC B1 ;  /* 0x0000000000017941 */ /* 0x000fea0003800000 */
.L_x_321:
[----:B------:R-:W-:Y:S05]  /*10410*/  BRA `(.L_x_323) ;  /* 0xfffffff0000c7947 */ /* 0x000fea000383ffff */
.L_x_305:
[----:B0-----:R0:W2:Y:S02]  /*10420*/  SYNCS.PHASECHK.TRANS64.TRYWAIT P0, [R5+URZ+0x20], R2 ;  /* 0x00002002050075a7 */ /* 0x0010a4000800017f */
[----:B--2---:R-:W-:Y:S05]  /*10430*/  @!P0 NANOSLEEP.SYNCS 0x989680 ;  /* 0x009896800000895d */ /* 0x004fea0003900000 */
[----:B------:R-:W2:Y:S02]  /*10440*/  @!P0 SYNCS.PHASECHK.TRANS64 P0, [R5+URZ+0x20], R2 ;  /* 0x00002002050085a7 */ /* 0x000ea4000800007f */
[----:B--2---:R-:W-:Y:S05]  /*10450*/  @!P0 BRA `(.L_x_305) ;  /* 0xfffffffc00f08947 */ /* 0x004fea000383ffff */
[----:B------:R-:W-:Y:S05]  /*10460*/  BRA `(.L_x_324) ;  /* 0xfffffff000487947 */ /* 0x000fea000383ffff */
.L_x_313:
[----:B------:R-:W-:Y:S01]  /*10470*/  BSSY B0, `(.L_x_325) ;  /* 0x0000006000007945 */ /* 0x000fe20003800000 */
[----:B------:R-:W-:-:S07]  /*10480*/  IMAD.MOV.U32 R0, RZ, RZ, -0x1 ;  /* 0xffffffffff007424 */ /* 0x000fce00078e00ff */
[----:B------:R-:W-:Y:S05]  /*10490*/  WARPSYNC.COLLECTIVE R0, `(.L_x_326) ;  /* 0x00000000000c7348 */ /* 0x000fea0003c00000 */
[----:B------:R-:W-:Y:S02]  /*104a0*/  ELECT P0, UR62, PT ;  /* 0x00000000003e782f */ /* 0x000fe40003800000 */
[----:B------:R-:W-:Y:S01]  /*104b0*/  MOV R0, UR62 ;  /* 0x0000003e00007c02 */ /* 0x000fe20008000f00 */
[----:B------:R-:W-:Y:S10]  /*104c0*/  ENDCOLLECTIVE ;  /* 0x000000000000791b */ /* 0x000ff40003800000 */
.L_x_326:
[----:B------:R-:W-:Y:S05]  /*104d0*/  BSYNC B0 ;  /* 0x0000000000007941 */ /* 0x000fea0003800000 */
.L_x_325:
[----:B------:R-:W-:Y:S05]  /*104e0*/  BRA `(.L_x_327) ;  /* 0xfffffff800bc7947 */ /* 0x000fea000383ffff */
.L_x_317:
[----:B0-----:R0:W1:Y:S02]  /*104f0*/  SYNCS.PHASECHK.TRANS64.TRYWAIT P0, [R5+URZ], R2 ;  /* 0x00000002050075a7 */ /* 0x001064000800017f */
[----:B-1----:R-:W-:Y:S05]  /*10500*/  @!P0 NANOSLEEP.SYNCS 0x989680 ;  /* 0x009896800000895d */ /* 0x002fea0003900000 */
[----:B------:R-:W1:Y:S02]  /*10510*/  @!P0 SYNCS.PHASECHK.TRANS64 P0, [R5+URZ], R2 ;  /* 0x00000002050085a7 */ /* 0x000e64000800007f */
[----:B-1----:R-:W-:Y:S05]  /*10520*/  @!P0 BRA `(.L_x_317) ;  /* 0xfffffffc00f08947 */ /* 0x002fea000383ffff */
[----:B------:R-:W-:Y:S05]  /*10530*/  BRA `(.L_x_328) ;  /* 0xfffffffc00007947 */ /* 0x000fea000383ffff */
.L_x_318:
[----:B0-----:R0:W1:Y:S02]  /*10540*/  SYNCS.PHASECHK.TRANS64.TRYWAIT P0, [R7+URZ], R4 ;  /* 0x00000004070075a7 */ /* 0x001064000800017f */
[----:B-1----:R-:W-:Y:S05]  /*10550*/  @!P0 NANOSLEEP.SYNCS 0x989680 ;  /* 0x009896800000895d */ /* 0x002fea0003900000 */
[----:B------:R-:W1:Y:S02]  /*10560*/  @!P0 SYNCS.PHASECHK.TRANS64 P0, [R7+URZ], R4 ;  /* 0x00000004070085a7 */ /* 0x000e64000800007f */
[----:B-1----:R-:W-:Y:S05]  /*10570*/  @!P0 BRA `(.L_x_318) ;  /* 0xfffffffc00f08947 */ /* 0x002fea000383ffff */
[----:B------:R-:W-:Y:S05]  /*10580*/  BRA `(.L_x_329) ;  /* 0xfffffffc00107947 */ /* 0x000fea000383ffff */
.L_x_319:
[----:B0-----:R0:W1:Y:S02]  /*10590*/  SYNCS.PHASECHK.TRANS64.TRYWAIT P0, [R6+URZ], R5 ;  /* 0x00000005060075a7 */ /* 0x001064000800017f */
[----:B-1----:R-:W-:Y:S05]  /*105a0*/  @!P0 NANOSLEEP.SYNCS 0x989680 ;  /* 0x009896800000895d */ /* 0x002fea0003900000 */
[----:B------:R-:W1:Y:S02]  /*105b0*/  @!P0 SYNCS.PHASECHK.TRANS64 P0, [R6+URZ], R5 ;  /* 0x00000005060085a7 */ /* 0x000e64000800007f */
[----:B-1----:R-:W-:Y:S05]  /*105c0*/  @!P0 BRA `(.L_x_319) ;  /* 0xfffffffc00f08947 */ /* 0x002fea000383ffff */
[----:B------:R-:W-:Y:S05]  /*105d0*/  BRA `(.L_x_330) ;  /* 0xfffffffc00187947 */ /* 0x000fea000383ffff */
.L_x_331:
[----:B------:R-:W-:-:S00]  /*105e0*/  BRA `(.L_x_331) ;  /* 0xfffffffc00fc7947 */ /* 0x000fc0000383ffff */
[----:B------:R-:W-:-:S00]  /*105f0*/  NOP ;  /* 0x0000000000007918 */ /* 0x000fc00000000000 */
        /* <DEDUP_REMOVED lines=8> */
.L_x_332:


//--------------------- .nv.shared._ZN7cutlass13device_kernelINS_4gemm6kernel13GemmUniversalIN4cute5tupleIJiiiiEEENS1_10collective13CollectiveMmaINS1_37MainloopSm90TmaGmmaWarpSpecializedFP8ILi4ENS5_IJNS4_1CILi2EEENSA_ILi1EEESC_EEENS1_35KernelTmaWarpSpecializedCooperativeEEENS5_IJNSA_ILi128EEENSA_ILi256EEENSA_ILi64EEEEEENS_12float_e5m2_tENS5_IJlSC_lEEESK_SL_NS4_8TiledMMAINS4_8MMA_AtomIJNS4_4SM904GMMA31MMA_64x256x32_F32E5M2E5M2_SS_TNILNSP_7ScaleInE1ELSR_1EEEEEENS4_6LayoutISD_NS5_IJSC_NSA_ILi0EEESV_EEEEENS5_IJNS4_10UnderscoreESY_SY_EEEEENS4_13SM90_TMA_LOADENS4_14ComposedLayoutINS4_7SwizzleILi2ELi4ELi3EEENS4_18smem_ptr_flag_bitsILi8EEENSU_INS5_IJNSA_ILi8EEESI_EEENS5_IJSI_SC_EEEEEEEvNS4_8identityENS4_23SM90_TMA_LOAD_MULTICASTES1B_vS1C_EENS_8epilogue10collective6detail29Sm90TmaWarpSpecializedAdapterINS1G_15DefaultEpilogueISK_SL_SL_NS1F_6thread17LinearCombinationISK_Li1EffLNS1K_9ScaleType4KindE0ELNS_15FloatRoundStyleE2ESK_EENS1_15EpilogueDefaultEEEEEvvEEEEvNT_6ParamsE --------------------------
	.section	.nv.shared._ZN7cutlass13device_kernelINS_4gemm6kernel13GemmUniversalIN4cute5tupleIJiiiiEEENS1_10collective13CollectiveMmaINS1_37MainloopSm90TmaGmmaWarpSpecializedFP8ILi4ENS5_IJNS4_1CILi2EEENSA_ILi1EEESC_EEENS1_35KernelTmaWarpSpecializedCooperativeEEENS5_IJNSA_ILi128EEENSA_ILi256EEENSA_ILi64EEEEEENS_12float_e5m2_tENS5_IJlSC_lEEESK_SL_NS4_8TiledMMAINS4_8MMA_AtomIJNS4_4SM904GMMA31MMA_64x256x32_F32E5M2E5M2_SS_TNILNSP_7ScaleInE1ELSR_1EEEEEENS4_6LayoutISD_NS5_IJSC_NSA_ILi0EEESV_EEEEENS5_IJNS4_10UnderscoreESY_SY_EEEEENS4_13SM90_TMA_LOADENS4_14ComposedLayoutINS4_7SwizzleILi2ELi4ELi3EEENS4_18smem_ptr_flag_bitsILi8EEENSU_INS5_IJNSA_ILi8EEESI_EEENS5_IJSI_SC_EEEEEEEvNS4_8identityENS4_23SM90_TMA_LOAD_MULTICASTES1B_vS1C_EENS_8epilogue10collective6detail29Sm90TmaWarpSpecializedAdapterINS1G_15DefaultEpilogueISK_SL_SL_NS1F_6thread17LinearCombinationISK_Li1EffLNS1K_9ScaleType4KindE0ELNS_15FloatRoundStyleE2ESK_EENS1_15EpilogueDefaultEEEEEvvEEEEvNT_6ParamsE,"aw",@nobits
	.sectionflags	@""
	.align	16
	.zero		1024


//--------------------- .nv.shared.reserved.0     --------------------------
	.section	.nv.shared.reserved.0,"aw",@nobits
	.weak		__nv_reservedSMEM_offset_0_alias
	.size		__nv_reservedSMEM_offset_0_alias, 0, 0
	.other		__nv_reservedSMEM_offset_0_alias,@"STO_CUDA_RESERVED_SHARED STV_DEFAULT"
__nv_reservedSMEM_offset_0_alias:
	.zero		0


//--------------------- .nv.global                --------------------------
	.section	.nv.global,"aw",@nobits
.nv.global:
	.type		_ZN39_INTERNAL_4e69b3a8_4_k_cu_dc0fb1da_53314cute1_E,@object
	.size		_ZN39_INTERNAL_4e69b3a8_4_k_cu_dc0fb1da_53314cute1_E,(_ZN39_INTERNAL_4e69b3a8_4_k_cu_dc0fb1da_53314cuda3std3__45__cpo6cbeginE - _ZN39_INTERNAL_4e69b3a8_4_k_cu_dc0fb1da_53314cute1_E)
_ZN39_INTERNAL_4e69b3a8_4_k_cu_dc0fb1da_53314cute1_E:
	.zero		1
	.type		_ZN39_INTERNAL_4e69b3a8_4_k_cu_dc0fb1da_53314cuda3std3__45__cpo6cbeginE,@object
	.size		_ZN39_INTERNAL_4e69b3a8_4_k_cu_dc0fb1da_53314cuda3std3__45__cpo6cbeginE,(_ZN39_INTERNAL_4e69b3a8_4_k_cu_dc0fb1da_53314cuda3std3__48in_placeE - _ZN39_INTERNAL_4e69b3a8_4_k_cu_dc0fb1da_53314cuda3std3__45__cpo6cbeginE)
_ZN39_INTERNAL_4e69b3a8_4_k_cu_dc0fb1da_53314cuda3std3__45__cpo6cbeginE:
	.zero		1
	.type		_ZN39_INTERNAL_4e69b3a8_4_k_cu_dc0fb1da_53314cuda3std3__48in_placeE,@object
	.size		_ZN39_INTERNAL_4e69b3a8_4_k_cu_dc0fb1da_53314cuda3std3__48in_placeE,(_ZN39_INTERNAL_4e69b3a8_4_k_cu_dc0fb1da_53314cuda3std6ranges3__45__cpo9iter_moveE - _ZN39_INTERNAL_4e69b3a8_4_k_cu_dc0fb1da_53314cuda3std3__48in_placeE)
_ZN39_INTERNAL_4e69b3a8_4_k_cu_dc0fb1da_53314cuda3std3__48in_placeE:
	.zero		1
	.type		_ZN39_INTERNAL_4e69b3a8_4_k_cu_dc0fb1da_53314cuda3std6ranges3__45__cpo9iter_moveE,@object
	.size		_ZN39_INTERNAL_4e69b3a8_4_k_cu_dc0fb1da_53314cuda3std6ranges3__45__cpo9iter_moveE,(_ZN39_INTERNAL_4e69b3a8_4_k_cu_dc0fb1da_53314cuda3std3__45__cpo5beginE - _ZN39_INTERNAL_4e69b3a8_4_k_cu_dc0fb1da_53314cuda3std6ranges3__45__cpo9iter_moveE)
_ZN39_INTERNAL_4e69b3a8_4_k_cu_dc0fb1da_53314cuda3std6ranges3__45__cpo9iter_moveE:
	.zero		1
	.type		_ZN39_INTERNAL_4e69b3a8_4_k_cu_dc0fb1da_53314cuda3std3__45__cpo5beginE,@object
	.size		_ZN39_INTERNAL_4e69b3a8_4_k_cu_dc0fb1da_53314cuda3std3__45__cpo5beginE,(_ZN39_INTERNAL_4e69b3a8_4_k_cu_dc0fb1da_53314cuda3std3__441_GLOBAL__N__4e69b3a8_4_k_cu_dc0fb1da_53316ignoreE - _ZN39_INTERNAL_4e69b3a8_4_k_cu_dc0fb1da_53314cuda3std3__45__cpo5beginE)
_ZN39_INTERNAL_4e69b3a8_4_k_cu_dc0fb1da_53314cuda3std3__45__cpo5beginE:
	.zero		1
	.type		_ZN39_INTERNAL_4e69b3a8_4_k_cu_dc0fb1da_53314cuda3std3__441_GLOBAL__N__4e69b3a8_4_k_cu_dc0fb1da_53316ignoreE,@object
	.size		_ZN39_INTERNAL_4e69b3a8_4_k_cu_dc0fb1da_53314cuda3std3__441_GLOBAL__N__4e69b3a8_4_k_cu_dc0fb1da_53316ignoreE,(_ZN39_INTERNAL_4e69b3a8_4_k_cu_dc0fb1da_53314cute7productE - _ZN39_INTERNAL_4e69b3a8_4_k_cu_dc0fb1da_53314cuda3std3__441_GLOBAL__N__4e69b3a8_4_k_cu_dc0fb1da_53316ignoreE)
_ZN39_INTERNAL_4e69b3a8_4_k_cu_dc0fb1da_53314cuda3std3__441_GLOBAL__N__4e69b3a8_4_k_cu_dc0fb1da_53316ignoreE:
	.zero		1
	.type		_ZN39_INTERNAL_4e69b3a8_4_k_cu_dc0fb1da_53314cute7productE,@object
	.size		_ZN39_INTERNAL_4e69b3a8_4_k_cu_dc0fb1da_53314cute7productE,(_ZN39_INTERNAL_4e69b3a8_4_k_cu_dc0fb1da_53314cuda3std3__45__cpo3endE - _ZN39_INTERNAL_4e69b3a8_4_k_cu_dc0fb1da_53314cute7productE)
_ZN39_INTERNAL_4e69b3a8_4_k_cu_dc0fb1da_53314cute7productE:
	.zero		1
	.type		_ZN39_INTERNAL_4e69b3a8_4_k_cu_dc0fb1da_53314cuda3std3__45__cpo3endE,@object
	.size		_ZN39_INTERNAL_4e69b3a8_4_k_cu_dc0fb1da_53314cuda3std3__45__cpo3endE,(_ZN39_INTERNAL_4e69b3a8_4_k_cu_dc0fb1da_53314cuda3std3__419piecewise_constructE - _ZN39_INTERNAL_4e69b3a8_4_k_cu_dc0fb1da_53314cuda3std3__45__cpo3endE)
_ZN39_INTERNAL_4e69b3a8_4_k_cu_dc0fb1da_53314cuda3std3__45__cpo3endE:
	.zero		1
	.type		_ZN39_INTERNAL_4e69b3a8_4_k_cu_dc0fb1da_53314cuda3std3__419piecewise_constructE,@object
	.size		_ZN39_INTERNAL_4e69b3a8_4_k_cu_dc0fb1da_53314cuda3std3__419piecewise_constructE,(_ZN39_INTERNAL_4e69b3a8_4_k_cu_dc0fb1da_53314cuda3std3__45__cpo4cendE - _ZN39_INTERNAL_4e69b3a8_4_k_cu_dc0fb1da_53314cuda3std3__419piecewise_constructE)
_ZN39_INTERNAL_4e69b3a8_4_k_cu_dc0fb1da_53314cuda3std3__419piecewise_constructE:
	.zero		1
	.type		_ZN39_INTERNAL_4e69b3a8_4_k_cu_dc0fb1da_53314cuda3std3__45__cpo4cendE,@object
	.size		_ZN39_INTERNAL_4e69b3a8_4_k_cu_dc0fb1da_53314cuda3std3__45__cpo4cendE,(_ZN39_INTERNAL_4e69b3a8_4_k_cu_dc0fb1da_53314cuda3std6ranges3__45__cpo4swapE - _ZN39_INTERNAL_4e69b3a8_4_k_cu_dc0fb1da_53314cuda3std3__45__cpo4cendE)
_ZN39_INTERNAL_4e69b3a8_4_k_cu_dc0fb1da_53314cuda3std3__45__cpo4cendE:
	.zero		1
	.type		_ZN39_INTERNAL_4e69b3a8_4_k_cu_dc0fb1da_53314cuda3std6ranges3__45__cpo4swapE,@object
	.size		_ZN39_INTERNAL_4e69b3a8_4_k_cu_dc0fb1da_53314cuda3std6ranges3__45__cpo4swapE,(.L_7 - _ZN39_INTERNAL_4e69b3a8_4_k_cu_dc0fb1da_53314cuda3std6ranges3__45__cpo4swapE)
_ZN39_INTERNAL_4e69b3a8_4_k_cu_dc0fb1da_53314cuda3std6ranges3__45__cpo4swapE:
	.zero		1
.L_7:


//--------------------- .nv.constant0._ZN7cutlass13device_kernelINS_4gemm6kernel13GemmUniversalIN4cute5tupleIJiiiiEEENS1_10collective13CollectiveMmaINS1_37MainloopSm90TmaGmmaWarpSpecializedFP8ILi4ENS5_IJNS4_1CILi2EEENSA_ILi1EEESC_EEENS1_35KernelTmaWarpSpecializedCooperativeEEENS5_IJNSA_ILi128EEENSA_ILi256EEENSA_ILi64EEEEEENS_12float_e5m2_tENS5_IJlSC_lEEESK_SL_NS4_8TiledMMAINS4_8MMA_AtomIJNS4_4SM904GMMA31MMA_64x256x32_F32E5M2E5M2_SS_TNILNSP_7ScaleInE1ELSR_1EEEEEENS4_6LayoutISD_NS5_IJSC_NSA_ILi0EEESV_EEEEENS5_IJNS4_10UnderscoreESY_SY_EEEEENS4_13SM90_TMA_LOADENS4_14ComposedLayoutINS4_7SwizzleILi2ELi4ELi3EEENS4_18smem_ptr_flag_bitsILi8EEENSU_INS5_IJNSA_ILi8EEESI_EEENS5_IJSI_SC_EEEEEEEvNS4_8identityENS4_23SM90_TMA_LOAD_MULTICASTES1B_vS1C_EENS_8epilogue10collective6detail29Sm90TmaWarpSpecializedAdapterINS1G_15DefaultEpilogueISK_SL_SL_NS1F_6thread17LinearCombinationISK_Li1EffLNS1K_9ScaleType4KindE0ELNS_15FloatRoundStyleE2ESK_EENS1_15EpilogueDefaultEEEEEvvEEEEvNT_6ParamsE --------------------------
	.section	.nv.constant0._ZN7cutlass13device_kernelINS_4gemm6kernel13GemmUniversalIN4cute5tupleIJiiiiEEENS1_10collective13CollectiveMmaINS1_37MainloopSm90TmaGmmaWarpSpecializedFP8ILi4ENS5_IJNS4_1CILi2EEENSA_ILi1EEESC_EEENS1_35KernelTmaWarpSpecializedCooperativeEEENS5_IJNSA_ILi128EEENSA_ILi256EEENSA_ILi64EEEEEENS_12float_e5m2_tENS5_IJlSC_lEEESK_SL_NS4_8TiledMMAINS4_8MMA_AtomIJNS4_4SM904GMMA31MMA_64x256x32_F32E5M2E5M2_SS_TNILNSP_7ScaleInE1ELSR_1EEEEEENS4_6LayoutISD_NS5_IJSC_NSA_ILi0EEESV_EEEEENS5_IJNS4_10UnderscoreESY_SY_EEEEENS4_13SM90_TMA_LOADENS4_14ComposedLayoutINS4_7SwizzleILi2ELi4ELi3EEENS4_18smem_ptr_flag_bitsILi8EEENSU_INS5_IJNSA_ILi8EEESI_EEENS5_IJSI_SC_EEEEEEEvNS4_8identityENS4_23SM90_TMA_LOAD_MULTICASTES1B_vS1C_EENS_8epilogue10collective6detail29Sm90TmaWarpSpecializedAdapterINS1G_15DefaultEpilogueISK_SL_SL_NS1F_6thread17LinearCombinationISK_Li1EffLNS1K_9ScaleType4KindE0ELNS_15FloatRoundStyleE2ESK_EENS1_15EpilogueDefaultEEEEEvvEEEEvNT_6ParamsE,"a",@progbits
	.sectionflags	@""
	.align	4
.nv.constant0._ZN7cutlass13device_kernelINS_4gemm6kernel13GemmUniversalIN4cute5tupleIJiiiiEEENS1_10collective13CollectiveMmaINS1_37MainloopSm90TmaGmmaWarpSpecializedFP8ILi4ENS5_IJNS4_1CILi2EEENSA_ILi1EEESC_EEENS1_35KernelTmaWarpSpecializedCooperativeEEENS5_IJNSA_ILi128EEENSA_ILi256EEENSA_ILi64EEEEEENS_12float_e5m2_tENS5_IJlSC_lEEESK_SL_NS4_8TiledMMAINS4_8MMA_AtomIJNS4_4SM904GMMA31MMA_64x256x32_F32E5M2E5M2_SS_TNILNSP_7ScaleInE1ELSR_1EEEEEENS4_6LayoutISD_NS5_IJSC_NSA_ILi0EEESV_EEEEENS5_IJNS4_10UnderscoreESY_SY_EEEEENS4_13SM90_TMA_LOADENS4_14ComposedLayoutINS4_7SwizzleILi2ELi4ELi3EEENS4_18smem_ptr_flag_bitsILi8EEENSU_INS5_IJNSA_ILi8EEESI_EEENS5_IJSI_SC_EEEEEEEvNS4_8identityENS4_23SM90_TMA_LOAD_MULTICASTES1B_vS1C_EENS_8epilogue10collective6detail29Sm90TmaWarpSpecializedAdapterINS1G_15DefaultEpilogueISK_SL_SL_NS1F_6thread17LinearCombinationISK_Li1EffLNS1K_9ScaleType4KindE0ELNS_15FloatRoundStyleE2ESK_EENS1_15EpilogueDefaultEEEEEvvEEEEvNT_6ParamsE:
	.zero		1664


//--------------------- SYMBOLS --------------------------

	.type		.nv.reservedSmem.offset0,@object
	.size		.nv.reservedSmem.offset0,0x4
